def attn_fwd(
    Q,
    K,
    V,
    Out,
    Lse,
    sm_scale,
    stride_qz,
    stride_qh,
    stride_qm,
    stride_qk,
    stride_kz,
    stride_kh,
    stride_kn,
    stride_kk,
    stride_vz,
    stride_vh,
    stride_vn,
    stride_vk,
    stride_oz,
    stride_oh,
    stride_om,
    stride_ok,
    seqlen_q,
    seqlen_k,
    BLOCK_M: tl.constexpr,
    BLOCK_N: tl.constexpr,
    HEAD_DIM: tl.constexpr,
    CAUSAL: tl.constexpr,
):
    start_m = tl.program_id(0)
    off_hz = tl.program_id(1)
    q_off = off_hz * stride_qh
    k_off = off_hz * stride_kh
    v_off = off_hz * stride_vh
    offs_m = start_m * BLOCK_M + tl.arange(0, BLOCK_M)
    offs_d = tl.arange(0, HEAD_DIM)
    offs_n = tl.arange(0, BLOCK_N)
    q_ptrs = Q + q_off + offs_m[:, None] * stride_qm + offs_d[None, :] * stride_qk
    k_ptrs = K + k_off + offs_d[:, None] * stride_kk + offs_n[None, :] * stride_kn
    v_ptrs = V + v_off + offs_n[:, None] * stride_vn + offs_d[None, :] * stride_vk
    m_i = tl.full([BLOCK_M], float("-inf"), dtype=tl.float32)
    l_i = tl.zeros([BLOCK_M], dtype=tl.float32) + 1.0
    acc = tl.zeros([BLOCK_M, HEAD_DIM], dtype=tl.float32)
    q = tl.load(q_ptrs)
    acc, l_i, m_i = _attn_fwd_inner(
        acc,
        l_i,
        m_i,
        q,
        k_ptrs,
        v_ptrs,
        sm_scale,
        stride_kn,
        stride_vn,
        start_m,
        seqlen_k,
        BLOCK_M,
        BLOCK_N,
        HEAD_DIM,
        CAUSAL,
    )
    acc = acc / l_i[:, None]
    lse = m_i + tl.math.log2(l_i) / 1.4426950408889634
    o_ptrs = (
        Out
        + off_hz * stride_oh
        + offs_m[:, None] * stride_om
        + offs_d[None, :] * stride_ok
    )
    tl.store(o_ptrs, acc.to(Out.dtype.element_ty))
    tl.store(Lse + off_hz * seqlen_q + offs_m, lse)

# config = {"BLOCK_M": 256, "BLOCK_N": 32, "HEAD_DIM": 32, "arch": "sm_90", "causal": false, "dtype": "bf16", "num_stages": 3, "num_warps": 8}
# arch = sm_90


// ===== COMPILED SASS (sm_90a) =====

	.target	sm_90a

	.elftype	@"ET_EXEC"


//--------------------- .note.nv.tkinfo           --------------------------
	.section	.note.nv.tkinfo,"",@"SHT_NOTE"
	.sectionflags	@"SHF_NOTE_NV_TKINFO"
	.tkinfo
        /*0018*/ 	.word	0x00000002
        /*0030*/ 	.string	""
        /*0030*/ 	.string	"ptxas"
        /*0030*/ 	.string	"Cuda compilation tools, release 13.0, V13.0.88"
        /*0030*/ 	.string	"Build cuda_13.0.r13.0/compiler.36424714_0"
        /*0030*/ 	.string	"-v  -suppress-debug-info  -lineinfo  -arch sm_90a "



//--------------------- .note.nv.cuinfo           --------------------------
	.section	.note.nv.cuinfo,"",@"SHT_NOTE"
	.sectionflags	@"SHF_NOTE_NV_CUINFO"
        /*0018*/ 	.short	0x0002
        /*001a*/ 	.short	0x005a
        /*001c*/ 	.short	0x0082
	.zero		2


//--------------------- .nv.info                  --------------------------
	.section	.nv.info,"",@"SHT_CUDA_INFO"
	.align	4


	//----- nvinfo : EIATTR_REGCOUNT
	.align		4
        /*0000*/ 	.byte	0x04, 0x2f
        /*0002*/ 	.short	(.L_2 - .L_1)
	.align		4
.L_1:
        /*0004*/ 	.word	index@(attn_fwd)
        /*0008*/ 	.word	0x00000080


	//----- nvinfo : EIATTR_FRAME_SIZE
	.align		4
.L_2:
        /*000c*/ 	.byte	0x04, 0x11
        /*000e*/ 	.short	(.L_4 - .L_3)
	.align		4
.L_3:
        /*0010*/ 	.word	index@(attn_fwd)
        /*0014*/ 	.word	0x00000000


	//----- nvinfo : EIATTR_MIN_STACK_SIZE
	.align		4
.L_4:
        /*0018*/ 	.byte	0x04, 0x12
        /*001a*/ 	.short	(.L_6 - .L_5)
	.align		4
.L_5:
        /*001c*/ 	.word	index@(attn_fwd)
        /*0020*/ 	.word	0x00000000
.L_6:


//--------------------- .nv.compat                --------------------------
	.section	.nv.compat,"",@"SHT_CUDA_COMPAT_INFO"
	.align	4
        /*0000*/ 	.byte	0x02, 0x09, 0x01, 0x00, 0x02, 0x02, 0x04, 0x00, 0x02, 0x05, 0x05, 0x00, 0x03, 0x07, 0x01, 0x01
        /*0010*/ 	.byte	0x02, 0x03, 0x00, 0x00, 0x02, 0x06, 0x01, 0x00, 0x04, 0x0b, 0x08, 0x00, 0x00, 0x00, 0x00, 0x00
        /*0020*/ 	.byte	0x00, 0x00, 0x00, 0x00


//--------------------- .nv.info.attn_fwd         --------------------------
	.section	.nv.info.attn_fwd,"",@"SHT_CUDA_INFO"
	.sectionflags	@""
	.align	4


	//----- nvinfo : EIATTR_CUDA_API_VERSION
	.align		4
        /*0000*/ 	.byte	0x04, 0x37
        /*0002*/ 	.short	(.L_8 - .L_7)
.L_7:
        /*0004*/ 	.word	0x00000082


	//----- nvinfo : EIATTR_KPARAM_INFO
	.align		4
.L_8:
        /*0008*/ 	.byte	0x04, 0x17
        /*000a*/ 	.short	(.L_10 - .L_9)
.L_9:
        /*000c*/ 	.word	0x00000000
        /*0010*/ 	.short	0x0019
        /*0012*/ 	.short	0x0080
        /*0014*/ 	.byte	0x00, 0xf4, 0x21, 0x00


	//----- nvinfo : EIATTR_KPARAM_INFO
	.align		4
.L_10:
        /*0018*/ 	.byte	0x04, 0x17
        /*001a*/ 	.short	(.L_12 - .L_11)
.L_11:
        /*001c*/ 	.word	0x00000000
        /*0020*/ 	.short	0x0018
        /*0022*/ 	.short	0x0078
        /*0024*/ 	.byte	0x00, 0xf4, 0x21, 0x00


	//----- nvinfo : EIATTR_KPARAM_INFO
	.align		4
.L_12:
        /*0028*/ 	.byte	0x04, 0x17
        /*002a*/ 	.short	(.L_14 - .L_13)
.L_13:
        /*002c*/ 	.word	0x00000000
        /*0030*/ 	.short	0x0017
        /*0032*/ 	.short	0x0070
        /*0034*/ 	.byte	0x00, 0xf0, 0x11, 0x00


	//----- nvinfo : EIATTR_KPARAM_INFO
	.align		4
.L_14:
        /*0038*/ 	.byte	0x04, 0x17
        /*003a*/ 	.short	(.L_16 - .L_15)
.L_15:
        /*003c*/ 	.word	0x00000000
        /*0040*/ 	.short	0x0016
        /*0042*/ 	.short	0x006c
        /*0044*/ 	.byte	0x00, 0xf0, 0x11, 0x00


	//----- nvinfo : EIATTR_KPARAM_INFO
	.align		4
.L_16:
        /*0048*/ 	.byte	0x04, 0x17
        /*004a*/ 	.short	(.L_18 - .L_17)
.L_17:
        /*004c*/ 	.word	0x00000000
        /*0050*/ 	.short	0x0015
        /*0052*/ 	.short	0x0068
        /*0054*/ 	.byte	0x00, 0xf0, 0x11, 0x00


	//----- nvinfo : EIATTR_KPARAM_INFO
	.align		4
.L_18:
        /*0058*/ 	.byte	0x04, 0x17
        /*005a*/ 	.short	(.L_20 - .L_19)
.L_19:
        /*005c*/ 	.word	0x00000000
        /*0060*/ 	.short	0x0014
        /*0062*/ 	.short	0x0064
        /*0064*/ 	.byte	0x00, 0xf0, 0x11, 0x00


	//----- nvinfo : EIATTR_KPARAM_INFO
	.align		4
.L_20:
        /*0068*/ 	.byte	0x04, 0x17
        /*006a*/ 	.short	(.L_22 - .L_21)
.L_21:
        /*006c*/ 	.word	0x00000000
        /*0070*/ 	.short	0x0013
        /*0072*/ 	.short	0x0060
        /*0074*/ 	.byte	0x00, 0xf0, 0x11, 0x00


	//----- nvinfo : EIATTR_KPARAM_INFO
	.align		4
.L_22:
        /*0078*/ 	.byte	0x04, 0x17
        /*007a*/ 	.short	(.L_24 - .L_23)
.L_23:
        /*007c*/ 	.word	0x00000000
        /*0080*/ 	.short	0x0012
        /*0082*/ 	.short	0x005c
        /*0084*/ 	.byte	0x00, 0xf0, 0x11, 0x00


	//----- nvinfo : EIATTR_KPARAM_INFO
	.align		4
.L_24:
        /*0088*/ 	.byte	0x04, 0x17
        /*008a*/ 	.short	(.L_26 - .L_25)
.L_25:
        /*008c*/ 	.word	0x00000000
        /*0090*/ 	.short	0x0011
        /*0092*/ 	.short	0x0058
        /*0094*/ 	.byte	0x00, 0xf0, 0x11, 0x00


	//----- nvinfo : EIATTR_KPARAM_INFO
	.align		4
.L_26:
        /*0098*/ 	.byte	0x04, 0x17
        /*009a*/ 	.short	(.L_28 - .L_27)
.L_27:
        /*009c*/ 	.word	0x00000000
        /*00a0*/ 	.short	0x0010
        /*00a2*/ 	.short	0x0054
        /*00a4*/ 	.byte	0x00, 0xf0, 0x11, 0x00


	//----- nvinfo : EIATTR_KPARAM_INFO
	.align		4
.L_28:
        /*00a8*/ 	.byte	0x04, 0x17
        /*00aa*/ 	.short	(.L_30 - .L_29)
.L_29:
        /*00ac*/ 	.word	0x00000000
        /*00b0*/ 	.short	0x000f
        /*00b2*/ 	.short	0x0050
        /*00b4*/ 	.byte	0x00, 0xf0, 0x11, 0x00


	//----- nvinfo : EIATTR_KPARAM_INFO
	.align		4
.L_30:
        /*00b8*/ 	.byte	0x04, 0x17
        /*00ba*/ 	.short	(.L_32 - .L_31)
.L_31:
        /*00bc*/ 	.word	0x00000000
        /*00c0*/ 	.short	0x000e
        /*00c2*/ 	.short	0x004c
        /*00c4*/ 	.byte	0x00, 0xf0, 0x11, 0x00


	//----- nvinfo : EIATTR_KPARAM_INFO
	.align		4
.L_32:
        /*00c8*/ 	.byte	0x04, 0x17
        /*00ca*/ 	.short	(.L_34 - .L_33)
.L_33:
        /*00cc*/ 	.word	0x00000000
        /*00d0*/ 	.short	0x000d
        /*00d2*/ 	.short	0x0048
        /*00d4*/ 	.byte	0x00, 0xf0, 0x11, 0x00


	//----- nvinfo : EIATTR_KPARAM_INFO
	.align		4
.L_34:
        /*00d8*/ 	.byte	0x04, 0x17
        /*00da*/ 	.short	(.L_36 - .L_35)
.L_35:
        /*00dc*/ 	.word	0x00000000
        /*00e0*/ 	.short	0x000c
        /*00e2*/ 	.short	0x0044
        /*00e4*/ 	.byte	0x00, 0xf0, 0x11, 0x00


	//----- nvinfo : EIATTR_KPARAM_INFO
	.align		4
.L_36:
        /*00e8*/ 	.byte	0x04, 0x17
        /*00ea*/ 	.short	(.L_38 - .L_37)
.L_37:
        /*00ec*/ 	.word	0x00000000
        /*00f0*/ 	.short	0x000b
        /*00f2*/ 	.short	0x0040
        /*00f4*/ 	.byte	0x00, 0xf0, 0x11, 0x00


	//----- nvinfo : EIATTR_KPARAM_INFO
	.align		4
.L_38:
        /*00f8*/ 	.byte	0x04, 0x17
        /*00fa*/ 	.short	(.L_40 - .L_39)
.L_39:
        /*00fc*/ 	.word	0x00000000
        /*0100*/ 	.short	0x000a
        /*0102*/ 	.short	0x003c
        /*0104*/ 	.byte	0x00, 0xf0, 0x11, 0x00


	//----- nvinfo : EIATTR_KPARAM_INFO
	.align		4
.L_40:
        /*0108*/ 	.byte	0x04, 0x17
        /*010a*/ 	.short	(.L_42 - .L_41)
.L_41:
        /*010c*/ 	.word	0x00000000
        /*0110*/ 	.short	0x0009
        /*0112*/ 	.short	0x0038
        /*0114*/ 	.byte	0x00, 0xf0, 0x11, 0x00


	//----- nvinfo : EIATTR_KPARAM_INFO
	.align		4
.L_42:
        /*0118*/ 	.byte	0x04, 0x17
        /*011a*/ 	.short	(.L_44 - .L_43)
.L_43:
        /*011c*/ 	.word	0x00000000
        /*0120*/ 	.short	0x0008
        /*0122*/ 	.short	0x0034
        /*0124*/ 	.byte	0x00, 0xf0, 0x11, 0x00


	//----- nvinfo : EIATTR_KPARAM_INFO
	.align		4
.L_44:
        /*0128*/ 	.byte	0x04, 0x17
        /*012a*/ 	.short	(.L_46 - .L_45)
.L_45:
        /*012c*/ 	.word	0x00000000
        /*0130*/ 	.short	0x0007
        /*0132*/ 	.short	0x0030
        /*0134*/ 	.byte	0x00, 0xf0, 0x11, 0x00


	//----- nvinfo : EIATTR_KPARAM_INFO
	.align		4
.L_46:
        /*0138*/ 	.byte	0x04, 0x17
        /*013a*/ 	.short	(.L_48 - .L_47)
.L_47:
        /*013c*/ 	.word	0x00000000
        /*0140*/ 	.short	0x0006
        /*0142*/ 	.short	0x002c
        /*0144*/ 	.byte	0x00, 0xf0, 0x11, 0x00


	//----- nvinfo : EIATTR_KPARAM_INFO
	.align		4
.L_48:
        /*0148*/ 	.byte	0x04, 0x17
        /*014a*/ 	.short	(.L_50 - .L_49)
.L_49:
        /*014c*/ 	.word	0x00000000
        /*0150*/ 	.short	0x0005
        /*0152*/ 	.short	0x0028
        /*0154*/ 	.byte	0x00, 0xf0, 0x11, 0x00


	//----- nvinfo : EIATTR_KPARAM_INFO
	.align		4
.L_50:
        /*0158*/ 	.byte	0x04, 0x17
        /*015a*/ 	.short	(.L_52 - .L_51)
.L_51:
        /*015c*/ 	.word	0x00000000
        /*0160*/ 	.short	0x0004
        /*0162*/ 	.short	0x0020
        /*0164*/ 	.byte	0x00, 0xf4, 0x21, 0x00


	//----- nvinfo : EIATTR_KPARAM_INFO
	.align		4
.L_52:
        /*0168*/ 	.byte	0x04, 0x17
        /*016a*/ 	.short	(.L_54 - .L_53)
.L_53:
        /*016c*/ 	.word	0x00000000
        /*0170*/ 	.short	0x0003
        /*0172*/ 	.short	0x0018
        /*0174*/ 	.byte	0x00, 0xf4, 0x21, 0x00


	//----- nvinfo : EIATTR_KPARAM_INFO
	.align		4
.L_54:
        /*0178*/ 	.byte	0x04, 0x17
        /*017a*/ 	.short	(.L_56 - .L_55)
.L_55:
        /*017c*/ 	.word	0x00000000
        /*0180*/ 	.short	0x0002
        /*0182*/ 	.short	0x0010
        /*0184*/ 	.byte	0x00, 0xf4, 0x21, 0x00


	//----- nvinfo : EIATTR_KPARAM_INFO
	.align		4
.L_56:
        /*0188*/ 	.byte	0x04, 0x17
        /*018a*/ 	.short	(.L_58 - .L_57)
.L_57:
        /*018c*/ 	.word	0x00000000
        /*0190*/ 	.short	0x0001
        /*0192*/ 	.short	0x0008
        /*0194*/ 	.byte	0x00, 0xf4, 0x21, 0x00


	//----- nvinfo : EIATTR_KPARAM_INFO
	.align		4
.L_58:
        /*0198*/ 	.byte	0x04, 0x17
        /*019a*/ 	.short	(.L_60 - .L_59)
.L_59:
        /*019c*/ 	.word	0x00000000
        /*01a0*/ 	.short	0x0000
        /*01a2*/ 	.short	0x0000
        /*01a4*/ 	.byte	0x00, 0xf4, 0x21, 0x00


	//----- nvinfo : EIATTR_SPARSE_MMA_MASK
	.align		4
.L_60:
        /*01a8*/ 	.byte	0x03, 0x50
        /*01aa*/ 	.short	0x0000


	//----- nvinfo : EIATTR_MAXREG_COUNT
	.align		4
        /*01ac*/ 	.byte	0x03, 0x1b
        /*01ae*/ 	.short	0x00ff


	//----- nvinfo : EIATTR_NUM_BARRIERS
	.align		4
        /*01b0*/ 	.byte	0x02, 0x4c
        /*01b2*/ 	.byte	0x01
	.zero		1


	//----- nvinfo : EIATTR_MERCURY_ISA_VERSION
	.align		4
        /*01b4*/ 	.byte	0x03, 0x5f
        /*01b6*/ 	.short	0x0101


	//----- nvinfo : EIATTR_COOP_GROUP_MASK_REGIDS
	.align		4
        /*01b8*/ 	.byte	0x04, 0x29
        /*01ba*/ 	.short	(.L_62 - .L_61)


	//   ....[0]....
.L_61:
        /*01bc*/ 	.word	0xffffffff


	//   ....[1]....
        /*01c0*/ 	.word	0xffffffff


	//   ....[2]....
        /*01c4*/ 	.word	0xffffffff


	//   ....[3]....
        /*01c8*/ 	.word	0xffffffff


	//   ....[4]....
        /*01cc*/ 	.word	0xffffffff


	//   ....[5]....
        /*01d0*/ 	.word	0xffffffff


	//   ....[6]....
        /*01d4*/ 	.word	0xffffffff


	//   ....[7]....
        /*01d8*/ 	.word	0xffffffff


	//   ....[8]....
        /*01dc*/ 	.word	0xffffffff


	//   ....[9]....
        /*01e0*/ 	.word	0xffffffff


	//   ....[10]....
        /*01e4*/ 	.word	0xffffffff


	//   ....[11]....
        /*01e8*/ 	.word	0xffffffff


	//   ....[12]....
        /*01ec*/ 	.word	0xffffffff


	//   ....[13]....
        /*01f0*/ 	.word	0xffffffff


	//   ....[14]....
        /*01f4*/ 	.word	0xffffffff


	//   ....[15]....
        /*01f8*/ 	.word	0xffffffff


	//----- nvinfo : EIATTR_COOP_GROUP_INSTR_OFFSETS
	.align		4
.L_62:
        /*01fc*/ 	.byte	0x04, 0x28
        /*01fe*/ 	.short	(.L_64 - .L_63)


	//   ....[0]....
.L_63:
        /*0200*/ 	.word	0x00001930


	//   ....[1]....
        /*0204*/ 	.word	0x00001a10


	//   ....[2]....
        /*0208*/ 	.word	0x00001a40


	//   ....[3]....
        /*020c*/ 	.word	0x00001af0


	//   ....[4]....
        /*0210*/ 	.word	0x00001b70


	//   ....[5]....
        /*0214*/ 	.word	0x00001d20


	//   ....[6]....
        /*0218*/ 	.word	0x00001d80


	//   ....[7]....
        /*021c*/ 	.word	0x00001e60


	//   ....[8]....
        /*0220*/ 	.word	0x00002950


	//   ....[9]....
        /*0224*/ 	.word	0x00002960


	//   ....[10]....
        /*0228*/ 	.word	0x00002970


	//   ....[11]....
        /*022c*/ 	.word	0x00002980


	//   ....[12]....
        /*0230*/ 	.word	0x000029e0


	//   ....[13]....
        /*0234*/ 	.word	0x000029f0


	//   ....[14]....
        /*0238*/ 	.word	0x00002a00


	//   ....[15]....
        /*023c*/ 	.word	0x00002a20


	//----- nvinfo : EIATTR_EXIT_INSTR_OFFSETS
	.align		4
.L_64:
        /*0240*/ 	.byte	0x04, 0x1c
        /*0242*/ 	.short	(.L_66 - .L_65)


	//   ....[0]....
.L_65:
        /*0244*/ 	.word	0x00004a20


	//----- nvinfo : EIATTR_REQNTID
	.align		4
.L_66:
        /*0248*/ 	.byte	0x04, 0x10
        /*024a*/ 	.short	(.L_68 - .L_67)
.L_67:
        /*024c*/ 	.word	0x00000100
        /*0250*/ 	.word	0x00000001
        /*0254*/ 	.word	0x00000001


	//----- nvinfo : EIATTR_CBANK_PARAM_SIZE
	.align		4
.L_68:
        /*0258*/ 	.byte	0x03, 0x19
        /*025a*/ 	.short	0x0088


	//----- nvinfo : EIATTR_PARAM_CBANK
	.align		4
        /*025c*/ 	.byte	0x04, 0x0a
        /*025e*/ 	.short	(.L_70 - .L_69)
	.align		4
.L_69:
        /*0260*/ 	.word	index@(.nv.constant0.attn_fwd)
        /*0264*/ 	.short	0x0210
        /*0266*/ 	.short	0x0088


	//----- nvinfo : EIATTR_SW_WAR
	.align		4
.L_70:
        /*0268*/ 	.byte	0x04, 0x36
        /*026a*/ 	.short	(.L_72 - .L_71)
.L_71:
        /*026c*/ 	.word	0x00000008
.L_72:


//--------------------- .nv.callgraph             --------------------------
	.section	.nv.callgraph,"",@"SHT_CUDA_CALLGRAPH"
	.align	4
	.sectionentsize	8
	.align		4
        /*0000*/ 	.word	0x00000000
	.align		4
        /*0004*/ 	.word	0xffffffff
	.align		4
        /*0008*/ 	.word	0x00000000
	.align		4
        /*000c*/ 	.word	0xfffffffe
	.align		4
        /*0010*/ 	.word	0x00000000
	.align		4
        /*0014*/ 	.word	0xfffffffd
	.align		4
        /*0018*/ 	.word	0x00000000
	.align		4
        /*001c*/ 	.word	0xfffffffc


//--------------------- .nv.constant4             --------------------------
	.section	.nv.constant4,"a",@progbits
	.align	8
	.align		8
.nv.constant4:
        /*0000*/ 	.dword	_$_str


//--------------------- .text.attn_fwd            --------------------------
	.section	.text.attn_fwd,"ax",@progbits
	.align	128
        .global         attn_fwd
        .type           attn_fwd,@function
        .size           attn_fwd,(.L_x_3 - attn_fwd)
        .other          attn_fwd,@"STO_CUDA_ENTRY STV_DEFAULT"
attn_fwd:
.text.attn_fwd:
[----:B------:R-:W-:Y:S01]  /*0000*/  LDC R1, c[0x0][0x28] ;  /* 0x00000a00ff017b82 */ /* 0x000fe20000000800 */
[----:B------:R-:W0:Y:S07]  /*0010*/  S2R R22, SR_TID.X ;  /* 0x0000000000167919 */ /* 0x000e2e0000002100 */
[----:B------:R-:W1:Y:S01]  /*0020*/  S2UR UR20, SR_CTAID.Y ;  /* 0x00000000001479c3 */ /* 0x000e620000002600 */
[----:B------:R-:W-:Y:S01]  /*0030*/  ULDC.64 UR4, c[0x0][0x240] ;  /* 0x0000900000047ab9 */ /* 0x000fe20000000a00 */
[----:B------:R-:W-:Y:S01]  /*0040*/  ULDC.64 UR22, c[0x0][0x208] ;  /* 0x0000820000167ab9 */ /* 0x000fe20000000a00 */
[----:B------:R-:W2:Y:S05]  /*0050*/  S2R R23, SR_CTAID.X ;  /* 0x0000000000177919 */ /* 0x000eaa0000002500 */
[----:B------:R-:W3:Y:S08]  /*0060*/  LDC R73, c[0x0][0x248] ;  /* 0x00009200ff497b82 */ /* 0x000ef00000000800 */
[----:B------:R-:W4:Y:S01]  /*0070*/  LDC.64 R6, c[0x0][0x210] ;  /* 0x00008400ff067b82 */ /* 0x000f220000000a00 */
[----:B------:R-:W-:Y:S01]  /*0080*/  UMOV UR21, 0x400 ;  /* 0x0000040000157882 */ /* 0x000fe20000000000 */
[----:B------:R-:W-:Y:S01]  /*0090*/  ULDC UR24, c[0x0][0x280] ;  /* 0x0000a00000187ab9 */ /* 0x000fe20000000800 */
[----:B-1----:R-:W-:-:S04]  /*00a0*/  UIMAD UR4, UR20, UR4, URZ ;  /* 0x00000004140472a4 */ /* 0x002fc8000f8e023f */
[----:B------:R-:W-:Y:S01]  /*00b0*/  USHF.L.U32 UR6, UR4, 0x1, URZ ;  /* 0x0000000104067899 */ /* 0x000fe2000800063f */
[----:B0-----:R-:W-:Y:S01]  /*00c0*/  LOP3.LUT R0, R22, 0xff, RZ, 0xc0, !PT ;  /* 0x000000ff16007812 */ /* 0x001fe200078ec0ff */
[C---:B---3--:R-:W-:Y:S02]  /*00d0*/  IMAD R15, R73.reuse, 0x6, RZ ;  /* 0x00000006490f7824 */ /* 0x048fe400078e02ff */
[----:B------:R-:W-:Y:S01]  /*00e0*/  IMAD R11, R73, 0x22, RZ ;  /* 0x00000022490b7824 */ /* 0x000fe200078e02ff */
[----:B--2---:R-:W-:Y:S01]  /*00f0*/  LEA R23, R23, R0, 0x8 ;  /* 0x0000000017177211 */ /* 0x004fe200078e40ff */
[----:B------:R-:W-:-:S04]  /*0100*/  IMAD R5, R73, 0x3, RZ ;  /* 0x0000000349057824 */ /* 0x000fc800078e02ff */
[----:B------:R-:W-:Y:S01]  /*0110*/  IMAD R2, R23, UR5, RZ ;  /* 0x0000000517027c24 */ /* 0x000fe2000f8e02ff */
[----:B------:R-:W-:-:S03]  /*0120*/  UIMAD.WIDE UR4, UR4, 0x2, URZ ;  /* 0x00000002040478a5 */ /* 0x000fc6000f8e023f */
[C---:B------:R-:W-:Y:S01]  /*0130*/  IMAD.HI R4, R2.reuse, 0x2, RZ ;  /* 0x0000000202047827 */ /* 0x040fe200078e02ff */
[----:B------:R-:W-:-:S04]  /*0140*/  SHF.L.U32 R3, R2, 0x1, RZ ;  /* 0x0000000102037819 */ /* 0x000fc800000006ff */
[----:B----4-:R-:W-:Y:S01]  /*0150*/  IADD3 R2, P0, P1, R3, UR6, R6 ;  /* 0x0000000603027c10 */ /* 0x010fe2000f91e006 */
[C---:B------:R-:W-:Y:S02]  /*0160*/  IMAD R19, R73.reuse, 0xc, RZ ;  /* 0x0000000c49137824 */ /* 0x040fe400078e02ff */
[----:B------:R-:W-:Y:S01]  /*0170*/  IMAD R27, R73, 0x18, RZ ;  /* 0x00000018491b7824 */ /* 0x000fe200078e02ff */
[----:B------:R-:W-:Y:S02]  /*0180*/  IADD3.X R3, R4, UR5, R7, P0, P1 ;  /* 0x0000000504037c10 */ /* 0x000fe400087e2407 */
[-C--:B------:R-:W-:Y:S01]  /*0190*/  IADD3 R10, P4, R15, R2.reuse, RZ ;  /* 0x000000020f0a7210 */ /* 0x080fe20007f9e0ff */
[----:B------:R-:W-:Y:S01]  /*01a0*/  IMAD R35, R73, 0x30, RZ ;  /* 0x0000003049237824 */ /* 0x000fe200078e02ff */
[-C--:B------:R-:W-:Y:S01]  /*01b0*/  IADD3 R6, P1, R11, R2.reuse, RZ ;  /* 0x000000020b067210 */ /* 0x080fe20007f3e0ff */
[----:B------:R-:W-:Y:S01]  /*01c0*/  IMAD R39, R73, 0xa, RZ ;  /* 0x0000000a49277824 */ /* 0x000fe200078e02ff */
[-C--:B------:R-:W-:Y:S01]  /*01d0*/  LEA.HI.X.SX32 R11, R5, R3.reuse, 0x1, P4 ;  /* 0x00000003050b7211 */ /* 0x080fe200020f0eff */
[----:B------:R-:W-:Y:S01]  /*01e0*/  IMAD R29, R73, 0x24, RZ ;  /* 0x00000024491d7824 */ /* 0x000fe200078e02ff */
[-C--:B------:R-:W-:Y:S01]  /*01f0*/  IADD3 R14, P5, R19, R2.reuse, RZ ;  /* 0x00000002130e7210 */ /* 0x080fe20007fbe0ff */
[----:B------:R-:W-:Y:S01]  /*0200*/  IMAD R33, R73, 0x28, RZ ;  /* 0x0000002849217824 */ /* 0x000fe200078e02ff */
[-C--:B------:R-:W-:Y:S01]  /*0210*/  IADD3 R18, P4, R27, R2.reuse, RZ ;  /* 0x000000021b127210 */ /* 0x080fe20007f9e0ff */
[C---:B------:R-:W-:Y:S01]  /*0220*/  IMAD R13, R73.reuse, 0x5, RZ ;  /* 0x00000005490d7824 */ /* 0x040fe200078e02ff */
[C---:B------:R-:W-:Y:S01]  /*0230*/  SHF.L.U32 R7, R73.reuse, 0x1, RZ ;  /* 0x0000000149077819 */ /* 0x040fe200000006ff */
[----:B------:R-:W-:Y:S01]  /*0240*/  IMAD R31, R73, 0x26, RZ ;  /* 0x00000026491f7824 */ /* 0x000fe200078e02ff */
[-C--:B------:R-:W-:Y:S01]  /*0250*/  IADD3 R4, P6, R35, R2.reuse, RZ ;  /* 0x0000000223047210 */ /* 0x080fe20007fde0ff */
[----:B------:R-:W-:Y:S01]  /*0260*/  IMAD R45, R73, 0xe, RZ ;  /* 0x0000000e492d7824 */ /* 0x000fe200078e02ff */
[-C--:B------:R-:W-:Y:S01]  /*0270*/  LEA.HI.X.SX32 R15, R15, R3.reuse, 0x1, P5 ;  /* 0x000000030f0f7211 */ /* 0x080fe200028f0eff */
[----:B------:R-:W-:Y:S01]  /*0280*/  IMAD R55, R73, 0x14, RZ ;  /* 0x0000001449377824 */ /* 0x000fe200078e02ff */
[-C--:B------:R-:W-:Y:S01]  /*0290*/  LEA.HI.X.SX32 R19, R19, R3.reuse, 0x1, P4 ;  /* 0x0000000313137211 */ /* 0x080fe200020f0eff */
[C---:B------:R-:W-:Y:S01]  /*02a0*/  IMAD R51, R73.reuse, 0x12, RZ ;  /* 0x0000001249337824 */ /* 0x040fe200078e02ff */
[C---:B------:R-:W-:Y:S01]  /*02b0*/  SHF.L.U32 R21, R73.reuse, 0x4, RZ ;  /* 0x0000000449157819 */ /* 0x040fe200000006ff */
[C---:B------:R-:W-:Y:S01]  /*02c0*/  IMAD R25, R73.reuse, 0x7, RZ ;  /* 0x0000000749197824 */ /* 0x040fe200078e02ff */
[CC--:B------:R-:W-:Y:S01]  /*02d0*/  LEA R20, P5, R73.reuse, R2.reuse, 0x5 ;  /* 0x0000000249147211 */ /* 0x0c0fe200078a28ff */
[----:B------:R-:W-:Y:S01]  /*02e0*/  IMAD R37, R73, 0x9, RZ ;  /* 0x0000000949257824 */ /* 0x000fe200078e02ff */
[-C--:B------:R-:W-:Y:S01]  /*02f0*/  IADD3 R26, P4, R7, R2.reuse, RZ ;  /* 0x00000002071a7210 */ /* 0x080fe20007f9e0ff */
[C---:B------:R-:W-:Y:S01]  /*0300*/  IMAD R59, R73.reuse, 0x16, RZ ;  /* 0x00000016493b7824 */ /* 0x040fe200078e02ff */
[C---:B------:R-:W-:Y:S01]  /*0310*/  SHF.L.U32 R17, R73.reuse, 0x3, RZ ;  /* 0x0000000349117819 */ /* 0x040fe200000006ff */
[C---:B------:R-:W-:Y:S01]  /*0320*/  IMAD R67, R73.reuse, 0x1c, RZ ;  /* 0x0000001c49437824 */ /* 0x040fe200078e02ff */
[CC--:B------:R-:W-:Y:S01]  /*0330*/  LEA R16, P2, R73.reuse, R2.reuse, 0x4 ;  /* 0x0000000249107211 */ /* 0x0c0fe200078420ff */
[----:B------:R-:W-:Y:S01]  /*0340*/  IMAD R65, R73, 0x1a, RZ ;  /* 0x0000001a49417824 */ /* 0x000fe200078e02ff */
[-C--:B------:R-:W-:Y:S01]  /*0350*/  LEA.HI.X.SX32 R5, R27, R3.reuse, 0x1, P6 ;  /* 0x000000031b057211 */ /* 0x080fe200030f0eff */
[----:B------:R-:W-:Y:S01]  /*0360*/  IMAD R41, R73, 0xb, RZ ;  /* 0x0000000b49297824 */ /* 0x000fe200078e02ff */
[-C--:B------:R-:W-:Y:S01]  /*0370*/  LEA.HI.X.SX32 R21, R21, R3.reuse, 0x1, P5 ;  /* 0x0000000315157211 */ /* 0x080fe200028f0eff */
[C---:B------:R-:W-:Y:S01]  /*0380*/  IMAD R43, R73.reuse, 0xd, RZ ;  /* 0x0000000d492b7824 */ /* 0x040fe200078e02ff */
[CC--:B------:R-:W-:Y:S01]  /*0390*/  LEA.HI.X.SX32 R27, R73.reuse, R3.reuse, 0x1, P4 ;  /* 0x00000003491b7211 */ /* 0x0c0fe200020f0eff */
        /* <DEDUP_REMOVED lines=11> */
[-C--:B------:R-:W-:Y:S01]  /*0450*/  IADD3 R8, P0, R29, R2.reuse, RZ ;  /* 0x000000021d087210 */ /* 0x080fe20007f1e0ff */
[----:B------:R-:W-:Y:S01]  /*0460*/  IMAD R47, R73, 0xf, RZ ;  /* 0x0000000f492f7824 */ /* 0x000fe200078e02ff */
[-C--:B------:R-:W-:Y:S01]  /*0470*/  IADD3 R24, P2, R33, R2.reuse, RZ ;  /* 0x0000000221187210 */ /* 0x080fe20007f5e0ff */
[----:B------:R-:W-:Y:S01]  /*0480*/  IMAD R53, R73, 0x13, RZ ;  /* 0x0000001349357824 */ /* 0x000fe200078e02ff */
[-C--:B------:R-:W-:Y:S01]  /*0490*/  IADD3 R12, P3, R31, R2.reuse, RZ ;  /* 0x000000021f0c7210 */ /* 0x080fe20007f7e0ff */
[----:B------:R-:W-:Y:S01]  /*04a0*/  IMAD R57, R73, 0x15, RZ ;  /* 0x0000001549397824 */ /* 0x000fe200078e02ff */
[-C--:B------:R-:W-:Y:S01]  /*04b0*/  LEA.HI.X.SX32 R33, R7, R3.reuse, 0x1, P5 ;  /* 0x0000000307217211 */ /* 0x080fe200028f0eff */
[----:B------:R-:W-:Y:S01]  /*04c0*/  IMAD R77, R73, 0x2e, RZ ;  /* 0x0000002e494d7824 */ /* 0x000fe200078e02ff */
[-C--:B------:R-:W-:Y:S01]  /*04d0*/  LEA.HI.X.SX32 R29, R13, R3.reuse, 0x1, P4 ;  /* 0x000000030d1d7211 */ /* 0x080fe200020f0eff */
        /* <DEDUP_REMOVED lines=13> */
[----:B------:R-:W-:Y:S01]  /*05b0*/  IADD3 R40, P5, R59, R2, RZ ;  /* 0x000000023b287210 */ /* 0x000fe20007fbe0ff */
[----:B------:R0:W2:Y:S01]  /*05c0*/  LDG.E.U16 R66, desc[UR22][R2.64] ;  /* 0x0000001602427981 */ /* 0x0000a2000c1e1500 */
[----:B------:R-:W-:-:S02]  /*05d0*/  LEA.HI.X.SX32 R37, R37, R3, 0x1, P6 ;  /* 0x0000000325257211 */ /* 0x000fc400030f0eff */
[-C--:B------:R-:W-:Y:S01]  /*05e0*/  IADD3 R44, P4, R67, R2.reuse, RZ ;  /* 0x00000002432c7210 */ /* 0x080fe20007f9e0ff */
[----:B------:R-:W3:Y:S01]  /*05f0*/  LDG.E.U16 R16, desc[UR22][R16.64] ;  /* 0x0000001610107981 */ /* 0x000ee2000c1e1500 */
[-C--:B------:R-:W-:Y:S02]  /*0600*/  IADD3 R42, P6, R65, R2.reuse, RZ ;  /* 0x00000002412a7210 */ /* 0x080fe40007fde0ff */
[-C--:B------:R-:W-:Y:S01]  /*0610*/  LEA.HI.X.SX32 R41, R41, R3.reuse, 0x1, P5 ;  /* 0x0000000329297211 */ /* 0x080fe200028f0eff */
[----:B------:R-:W4:Y:S01]  /*0620*/  LDG.E.U16 R20, desc[UR22][R20.64] ;  /* 0x0000001614147981 */ /* 0x000f22000c1e1500 */
[-C--:B------:R-:W-:Y:S02]  /*0630*/  LEA.HI.X.SX32 R45, R45, R3.reuse, 0x1, P4 ;  /* 0x000000032d2d7211 */ /* 0x080fe400020f0eff */
[----:B------:R-:W-:Y:S01]  /*0640*/  IADD3 R46, P5, R71, R2, RZ ;  /* 0x00000002472e7210 */ /* 0x000fe20007fbe0ff */
[----:B------:R-:W5:Y:S01]  /*0650*/  LDG.E.U16 R4, desc[UR22][R4.64] ;  /* 0x0000001604047981 */ /* 0x000f62000c1e1500 */
[----:B------:R-:W-:-:S02]  /*0660*/  LEA.HI.X.SX32 R43, R43, R3, 0x1, P6 ;  /* 0x000000032b2b7211 */ /* 0x000fc400030f0eff */
[-C--:B------:R-:W-:Y:S01]  /*0670*/  IADD3 R50, P4, R75, R2.reuse, RZ ;  /* 0x000000024b327210 */ /* 0x080fe20007f9e0ff */
[----:B------:R-:W5:Y:S01]  /*0680*/  LDG.E.U16 R26, desc[UR22][R26.64] ;  /* 0x000000161a1a7981 */ /* 0x000f62000c1e1500 */
[-C--:B------:R-:W-:Y:S01]  /*0690*/  IADD3 R48, P6, R69, R2.reuse, RZ ;  /* 0x0000000245307210 */ /* 0x080fe20007fde0ff */
[----:B------:R-:W-:Y:S01]  /*06a0*/  IMAD R69, R73, 0x1d, RZ ;  /* 0x0000001d49457824 */ /* 0x000fe200078e02ff */
[-C--:B------:R-:W-:Y:S01]  /*06b0*/  LEA.HI.X.SX32 R7, R49, R3.reuse, 0x1, P1 ;  /* 0x0000000331077211 */ /* 0x080fe200008f0eff */
[----:B------:R-:W5:Y:S01]  /*06c0*/  LDG.E.U16 R36, desc[UR22][R36.64] ;  /* 0x0000001624247981 */ /* 0x000f62000c1e1500 */
[-C--:B------:R-:W-:Y:S02]  /*06d0*/  IADD3 R56, P1, R79, R2.reuse, RZ ;  /* 0x000000024f387210 */ /* 0x080fe40007f3e0ff */
[----:B------:R-:W-:Y:S01]  /*06e0*/  LEA.HI.X.SX32 R9, R51, R3, 0x1, P0 ;  /* 0x0000000333097211 */ /* 0x000fe200000f0eff */
[----:B------:R1:W5:Y:S01]  /*06f0*/  LDG.E.U16 R6, desc[UR22][R6.64] ;  /* 0x0000001606067981 */ /* 0x000362000c1e1500 */
[----:B------:R-:W-:-:S02]  /*0700*/  IADD3 R54, P0, R81, R2, RZ ;  /* 0x0000000251367210 */ /* 0x000fc40007f1e0ff */
[-C--:B------:R-:W-:Y:S01]  /*0710*/  LEA.HI.X.SX32 R47, R47, R3.reuse, 0x1, P5 ;  /* 0x000000032f2f7211 */ /* 0x080fe200028f0eff */
[----:B------:R-:W5:Y:S01]  /*0720*/  LDG.E.U16 R32, desc[UR22][R32.64] ;  /* 0x0000001620207981 */ /* 0x000f62000c1e1500 */
[-C--:B------:R-:W-:Y:S01]  /*0730*/  LEA.HI.X.SX32 R51, R59, R3.reuse, 0x1, P4 ;  /* 0x000000033b337211 */ /* 0x080fe200020f0eff */
[----:B------:R-:W-:Y:S01]  /*0740*/  IMAD R59, R73, 0x1b, RZ ;  /* 0x0000001b493b7824 */ /* 0x000fe200078e02ff */
[-C--:B------:R-:W-:Y:S01]  /*0750*/  IADD3 R52, P5, R77, R2.reuse, RZ ;  /* 0x000000024d347210 */ /* 0x080fe20007fbe0ff */
[----:B------:R-:W-:Y:S01]  /*0760*/  IMAD R73, R73, 0x1f, RZ ;  /* 0x0000001f49497824 */ /* 0x000fe200078e02ff */
[-C--:B------:R-:W-:Y:S01]  /*0770*/  LEA.HI.X.SX32 R13, R53, R3.reuse, 0x1, P3 ;  /* 0x00000003350d7211 */ /* 0x080fe200018f0eff */
[----:B------:R-:W5:Y:S01]  /*0780*/  LDG.E.U16 R38, desc[UR22][R38.64] ;  /* 0x0000001626267981 */ /* 0x000f62000c1e1500 */
[-C--:B------:R-:W-:Y:S02]  /*0790*/  LEA.HI.X.SX32 R49, R57, R3.reuse, 0x1, P6 ;  /* 0x0000000339317211 */ /* 0x080fe400030f0eff */
[----:B------:R-:W-:Y:S01]  /*07a0*/  IADD3 R60, P3, R83, R2, RZ ;  /* 0x00000002533c7210 */ /* 0x000fe20007f7e0ff */
[----:B------:R1:W5:Y:S01]  /*07b0*/  LDG.E.U16 R8, desc[UR22][R8.64] ;  /* 0x0000001608087981 */ /* 0x000362000c1e1500 */
[----:B------:R-:W-:-:S02]  /*07c0*/  LEA.HI.X.SX32 R25, R55, R3, 0x1, P2 ;  /* 0x0000000337197211 */ /* 0x000fc400010f0eff */
[-C--:B------:R-:W-:Y:S01]  /*07d0*/  LEA.HI.X.SX32 R57, R63, R3.reuse, 0x1, P1 ;  /* 0x000000033f397211 */ /* 0x080fe200008f0eff */
[----:B------:R-:W5:Y:S01]  /*07e0*/  LDG.E.U16 R10, desc[UR22][R10.64] ;  /* 0x000000160a0a7981 */ /* 0x000f62000c1e1500 */
[-C--:B------:R-:W-:Y:S02]  /*07f0*/  IADD3 R58, P2, R85, R2.reuse, RZ ;  /* 0x00000002553a7210 */ /* 0x080fe40007f5e0ff */
[-C--:B------:R-:W-:Y:S01]  /*0800*/  LEA.HI.X.SX32 R55, R65, R3.reuse, 0x1, P0 ;  /* 0x0000000341377211 */ /* 0x080fe200000f0eff */
[----:B------:R-:W5:Y:S01]  /*0810*/  LDG.E.U16 R56, desc[UR22][R56.64] ;  /* 0x0000001638387981 */ /* 0x000f62000c1e1500 */
[-C--:B------:R-:W-:Y:S02]  /*0820*/  IADD3 R64, P6, R87, R2.reuse, RZ ;  /* 0x0000000257407210 */ /* 0x080fe40007fde0ff */
[----:B------:R-:W-:Y:S01]  /*0830*/  IADD3 R62, P4, R89, R2, RZ ;  /* 0x00000002593e7210 */ /* 0x000fe20007f9e0ff */
[----:B------:R-:W5:Y:S01]  /*0840*/  LDG.E.U16 R54, desc[UR22][R54.64] ;  /* 0x0000001636367981 */ /* 0x000f62000c1e1500 */
[----:B------:R-:W-:-:S02]  /*0850*/  LEA.HI.X.SX32 R53, R61, R3, 0x1, P5 ;  /* 0x000000033d357211 */ /* 0x000fc400028f0eff */
[----:B0-----:R-:W-:Y:S01]  /*0860*/  IADD3 R2, P5, R91, R2, RZ ;  /* 0x000000025b027210 */ /* 0x001fe20007fbe0ff */
[----:B------:R-:W5:Y:S01]  /*0870*/  LDG.E.U16 R40, desc[UR22][R40.64] ;  /* 0x0000001628287981 */ /* 0x000f62000c1e1500 */
[-C--:B------:R-:W-:Y:S02]  /*0880*/  LEA.HI.X.SX32 R61, R59, R3.reuse, 0x1, P3 ;  /* 0x000000033b3d7211 */ /* 0x080fe400018f0eff */
[-C--:B------:R-:W-:Y:S01]  /*0890*/  LEA.HI.X.SX32 R59, R67, R3.reuse, 0x1, P2 ;  /* 0x00000003433b7211 */ /* 0x080fe200010f0eff */
[----:B------:R-:W5:Y:S01]  /*08a0*/  LDG.E.U16 R12, desc[UR22][R12.64] ;  /* 0x000000160c0c7981 */ /* 0x000f62000c1e1500 */
[-C--:B------:R-:W-:Y:S02]  /*08b0*/  LEA.HI.X.SX32 R65, R69, R3.reuse, 0x1, P6 ;  /* 0x0000000345417211 */ /* 0x080fe400030f0eff */
[-C--:B------:R-:W-:Y:S01]  /*08c0*/  LEA.HI.X.SX32 R63, R71, R3.reuse, 0x1, P4 ;  /* 0x00000003473f7211 */ /* 0x080fe200020f0eff */
[----:B------:R-:W5:Y:S01]  /*08d0*/  LDG.E.U16 R60, desc[UR22][R60.64] ;  /* 0x000000163c3c7981 */ /* 0x000f62000c1e1500 */
[----:B------:R-:W-:-:S03]  /*08e0*/  LEA.HI.X.SX32 R3, R73, R3, 0x1, P5 ;  /* 0x0000000349037211 */ /* 0x000fc600028f0eff */
[----:B------:R-:W5:Y:S04]  /*08f0*/  LDG.E.U16 R18, desc[UR22][R18.64] ;  /* 0x0000001612127981 */ /* 0x000f68000c1e1500 */
        /* <DEDUP_REMOVED lines=14> */
[----:B------:R0:W5:Y:S01]  /*09e0*/  LDG.E.U16 R2, desc[UR22][R2.64] ;  /* 0x0000001602027981 */ /* 0x000162000c1e1500 */
[----:B------:R-:W0:Y:S01]  /*09f0*/  S2UR UR4, SR_CgaCtaId ;  /* 0x00000000000479c3 */ /* 0x000e220000008800 */
[----:B-1----:R-:W-:-:S02]  /*0a00*/  SHF.L.U32 R7, R22, 0x1, RZ ;  /* 0x0000000116077819 */ /* 0x002fc400000006ff */
[----:B------:R-:W-:Y:S02]  /*0a10*/  LOP3.LUT R5, R22, 0xc0, RZ, 0xc0, !PT ;  /* 0x000000c016057812 */ /* 0x000fe400078ec0ff */
[----:B------:R-:W-:Y:S01]  /*0a20*/  LOP3.LUT R68, R7, 0x7e, RZ, 0xc0, !PT ;  /* 0x0000007e07447812 */ /* 0x000fe200078ec0ff */
[----:B------:R-:W-:-:S03]  /*0a30*/  UISETP.GE.AND UP0, UPT, UR24, 0x1, UPT ;  /* 0x000000011800788c */ /* 0x000fc6000bf06270 */
[----:B------:R-:W-:-:S03]  /*0a40*/  LEA R7, R5, R68, 0x6 ;  /* 0x0000004405077211 */ /* 0x000fc600078e30ff */
[----:B------:R-:W-:Y:S02]  /*0a50*/  PLOP3.LUT P0, PT, PT, PT, UP0, 0x80, 0x0 ;  /* 0x000000000000781c */ /* 0x000fe40003f0f008 */
[C---:B------:R-:W-:Y:S02]  /*0a60*/  LOP3.LUT R9, R7.reuse, 0x10, RZ, 0x3c, !PT ;  /* 0x0000001007097812 */ /* 0x040fe400078e3cff */
[C---:B0-----:R-:W-:Y:S01]  /*0a70*/  LOP3.LUT R3, R7.reuse, 0x20, RZ, 0x3c, !PT ;  /* 0x0000002007037812 */ /* 0x041fe200078e3cff */
[----:B------:R-:W-:Y:S01]  /*0a80*/  ULEA UR21, UR4, UR21, 0x18 ;  /* 0x0000001504157291 */ /* 0x000fe2000f8ec03f */
[C---:B------:R-:W-:Y:S02]  /*0a90*/  LOP3.LUT R11, R7.reuse, 0x30, RZ, 0x3c, !PT ;  /* 0x00000030070b7812 */ /* 0x040fe400078e3cff */
[----:B------:R-:W-:Y:S02]  /*0aa0*/  LOP3.LUT R13, R7, 0x40, RZ, 0x3c, !PT ;  /* 0x00000040070d7812 */ /* 0x000fe400078e3cff */
[----:B------:R-:W-:-:S02]  /*0ab0*/  SHF.L.U32 R90, R22, 0x4, RZ ;  /* 0x00000004165a7819 */ /* 0x000fc400000006ff */
[C---:B------:R-:W-:Y:S02]  /*0ac0*/  SHF.L.U32 R93, R22.reuse, 0x7, RZ ;  /* 0x00000007165d7819 */ /* 0x040fe400000006ff */
[C---:B------:R-:W-:Y:S02]  /*0ad0*/  SHF.L.U32 R92, R22.reuse, 0x3, RZ ;  /* 0x00000003165c7819 */ /* 0x040fe400000006ff */
[----:B------:R-:W-:Y:S02]  /*0ae0*/  SHF.L.U32 R91, R22, 0x2, RZ ;  /* 0x00000002165b7819 */ /* 0x000fe400000006ff */
[----:B------:R-:W-:Y:S02]  /*0af0*/  CS2R R72, SRZ ;  /* 0x0000000000487805 */ /* 0x000fe4000001ff00 */
[----:B------:R-:W-:Y:S02]  /*0b00*/  MOV R21, 0x3f800000 ;  /* 0x3f80000000157802 */ /* 0x000fe40000000f00 */
[----:B------:R-:W-:-:S02]  /*0b10*/  CS2R R74, SRZ ;  /* 0x00000000004a7805 */ /* 0x000fc4000001ff00 */
[----:B------:R-:W-:Y:S02]  /*0b20*/  MOV R88, 0xff800000 ;  /* 0xff80000000587802 */ /* 0x000fe40000000f00 */
[----:B------:R-:W-:Y:S02]  /*0b30*/  CS2R R76, SRZ ;  /* 0x00000000004c7805 */ /* 0x000fe4000001ff00 */
[----:B------:R-:W-:Y:S02]  /*0b40*/  MOV R96, 0xff800000 ;  /* 0xff80000000607802 */ /* 0x000fe40000000f00 */
[----:B------:R-:W-:Y:S02]  /*0b50*/  CS2R R78, SRZ ;  /* 0x00000000004e7805 */ /* 0x000fe4000001ff00 */
[----:B------:R-:W-:Y:S02]  /*0b60*/  MOV R51, 0xff800000 ;  /* 0xff80000000337802 */ /* 0x000fe40000000f00 */
[----:B------:R-:W-:-:S02]  /*0b70*/  CS2R R80, SRZ ;  /* 0x0000000000507805 */ /* 0x000fc4000001ff00 */
[----:B------:R-:W-:Y:S02]  /*0b80*/  MOV R19, 0x3f800000 ;  /* 0x3f80000000137802 */ /* 0x000fe40000000f00 */
[----:B------:R-:W-:Y:S02]  /*0b90*/  CS2R R82, SRZ ;  /* 0x0000000000527805 */ /* 0x000fe4000001ff00 */
[----:B------:R-:W-:Y:S02]  /*0ba0*/  CS2R R84, SRZ ;  /* 0x0000000000547805 */ /* 0x000fe4000001ff00 */
[----:B------:R-:W-:Y:S02]  /*0bb0*/  CS2R R86, SRZ ;  /* 0x0000000000567805 */ /* 0x000fe4000001ff00 */
[----:B------:R-:W-:Y:S02]  /*0bc0*/  CS2R R68, SRZ ;  /* 0x0000000000447805 */ /* 0x000fe4000001ff00 */
[----:B------:R-:W-:-:S02]  /*0bd0*/  CS2R R70, SRZ ;  /* 0x0000000000467805 */ /* 0x000fc4000001ff00 */
[----:B------:R-:W-:Y:S02]  /*0be0*/  LOP3.LUT R90, R90, 0xf0, RZ, 0xc0, !PT ;  /* 0x000000f05a5a7812 */ /* 0x000fe400078ec0ff */
[----:B------:R-:W-:Y:S02]  /*0bf0*/  LOP3.LUT R93, R93, 0x800, RZ, 0xc0, !PT ;  /* 0x000008005d5d7812 */ /* 0x000fe400078ec0ff */
[----:B------:R-:W-:Y:S02]  /*0c00*/  LOP3.LUT R92, R92, 0x38, RZ, 0xc0, !PT ;  /* 0x000000385c5c7812 */ /* 0x000fe400078ec0ff */
[----:B------:R-:W-:Y:S01]  /*0c10*/  LOP3.LUT R91, R91, 0x3c0, RZ, 0xc0, !PT ;  /* 0x000003c05b5b7812 */ /* 0x000fe200078ec0ff */
[----:B--2---:R-:W-:Y:S04]  /*0c20*/  STS.U16 [R7+UR21], R66 ;  /* 0x0000004207007988 */ /* 0x004fe80008000415 */
[----:B---3--:R-:W-:Y:S04]  /*0c30*/  STS.U16 [R7+UR21+0x400], R16 ;  /* 0x0004001007007988 */ /* 0x008fe80008000415 */
[----:B----4-:R0:W-:Y:S04]  /*0c40*/  STS.U16 [R7+UR21+0x800], R20 ;  /* 0x0008001407007988 */ /* 0x0101e80008000415 */
[----:B-----5:R-:W-:Y:S04]  /*0c50*/  STS.U16 [R7+UR21+0xc00], R4 ;  /* 0x000c000407007988 */ /* 0x020fe80008000415 */
[----:B------:R-:W-:Y:S04]  /*0c60*/  STS.U16 [R9+UR21+0x80], R26 ;  /* 0x0000801a09007988 */ /* 0x000fe80008000415 */
[----:B------:R-:W-:Y:S04]  /*0c70*/  STS.U16 [R9+UR21+0x480], R36 ;  /* 0x0004802409007988 */ /* 0x000fe80008000415 */
[----:B------:R-:W-:Y:S01]  /*0c80*/  STS.U16 [R9+UR21+0x880], R6 ;  /* 0x0008800609007988 */ /* 0x000fe20008000415 */
[----:B0-----:R-:W-:-:S02]  /*0c90*/  MOV R20, 0x3f800000 ;  /* 0x3f80000000147802 */ /* 0x001fc40000000f00 */
[----:B------:R-:W-:Y:S01]  /*0ca0*/  CS2R R66, SRZ ;  /* 0x0000000000427805 */ /* 0x000fe2000001ff00 */
[----:B------:R0:W-:Y:S04]  /*0cb0*/  STS.U16 [R9+UR21+0xc80], R56 ;  /* 0x000c803809007988 */ /* 0x0001e80008000415 */
[----:B------:R-:W-:Y:S04]  /*0cc0*/  STS.U16 [R3+UR21+0x100], R32 ;  /* 0x0001002003007988 */ /* 0x000fe80008000415 */
[----:B------:R-:W-:Y:S01]  /*0cd0*/  STS.U16 [R3+UR21+0x500], R38 ;  /* 0x0005002603007988 */ /* 0x000fe20008000415 */
[----:B0-----:R-:W-:-:S03]  /*0ce0*/  LOP3.LUT R9, R7, 0x50, RZ, 0x3c, !PT ;  /* 0x0000005007097812 */ /* 0x001fc600078e3cff */
[----:B------:R-:W-:Y:S04]  /*0cf0*/  STS.U16 [R3+UR21+0x900], R8 ;  /* 0x0009000803007988 */ /* 0x000fe80008000415 */
[----:B------:R0:W-:Y:S04]  /*0d00*/  STS.U16 [R3+UR21+0xd00], R54 ;  /* 0x000d003603007988 */ /* 0x0001e80008000415 */
[----:B------:R-:W-:Y:S04]  /*0d10*/  STS.U16 [R11+UR21+0x180], R10 ;  /* 0x0001800a0b007988 */ /* 0x000fe80008000415 */
[----:B------:R1:W-:Y:S01]  /*0d20*/  STS.U16 [R11+UR21+0x580], R40 ;  /* 0x000580280b007988 */ /* 0x0003e20008000415 */
[----:B0-----:R-:W-:-:S02]  /*0d30*/  LOP3.LUT R3, R7, 0x60, RZ, 0x3c, !PT ;  /* 0x0000006007037812 */ /* 0x001fc400078e3cff */
[----:B------:R-:W-:Y:S01]  /*0d40*/  LOP3.LUT R7, R7, 0x70, RZ, 0x3c, !PT ;  /* 0x0000007007077812 */ /* 0x000fe200078e3cff */
[----:B------:R-:W-:Y:S04]  /*0d50*/  STS.U16 [R11+UR21+0x980], R12 ;  /* 0x0009800c0b007988 */ /* 0x000fe80008000415 */
[----:B------:R-:W-:Y:S04]  /*0d60*/  STS.U16 [R11+UR21+0xd80], R60 ;  /* 0x000d803c0b007988 */ /* 0x000fe80008000415 */
[----:B------:R-:W-:Y:S04]  /*0d70*/  STS.U16 [R13+UR21+0x200], R30 ;  /* 0x0002001e0d007988 */ /* 0x000fe80008000415 */
[----:B------:R0:W-:Y:S04]  /*0d80*/  STS.U16 [R13+UR21+0x600], R18 ;  /* 0x000600120d007988 */ /* 0x0001e80008000415 */
[----:B------:R-:W-:Y:S04]  /*0d90*/  STS.U16 [R13+UR21+0xa00], R24 ;  /* 0x000a00180d007988 */ /* 0x000fe80008000415 */
[----:B------:R2:W-:Y:S04]  /*0da0*/  STS.U16 [R13+UR21+0xe00], R58 ;  /* 0x000e003a0d007988 */ /* 0x0005e80008000415 */
[----:B------:R-:W-:Y:S04]  /*0db0*/  STS.U16 [R9+UR21+0x280], R28 ;  /* 0x0002801c09007988 */ /* 0x000fe80008000415 */
[----:B------:R-:W-:Y:S04]  /*0dc0*/  STS.U16 [R9+UR21+0x680], R42 ;  /* 0x0006802a09007988 */ /* 0x000fe80008000415 */
[----:B------:R-:W-:Y:S04]  /*0dd0*/  STS.U16 [R9+UR21+0xa80], R48 ;  /* 0x000a803009007988 */ /* 0x000fe80008000415 */
[----:B------:R-:W-:Y:S04]  /*0de0*/  STS.U16 [R9+UR21+0xe80], R64 ;  /* 0x000e804009007988 */ /* 0x000fe80008000415 */
[----:B------:R-:W-:Y:S04]  /*0df0*/  STS.U16 [R3+UR21+0x300], R14 ;  /* 0x0003000e03007988 */ /* 0x000fe80008000415 */
[----:B------:R-:W-:Y:S04]  /*0e00*/  STS.U16 [R3+UR21+0x700], R44 ;  /* 0x0007002c03007988 */ /* 0x000fe80008000415 */
[----:B------:R-:W-:Y:S04]  /*0e10*/  STS.U16 [R3+UR21+0xb00], R50 ;  /* 0x000b003203007988 */ /* 0x000fe80008000415 */
[----:B------:R3:W-:Y:S01]  /*0e20*/  STS.U16 [R3+UR21+0xf00], R62 ;  /* 0x000f003e03007988 */ /* 0x0007e20008000415 */
[----:B-1----:R-:W-:-:S03]  /*0e30*/  MOV R40, 0xff800000 ;  /* 0xff80000000287802 */ /* 0x002fc60000000f00 */
[----:B------:R1:W-:Y:S01]  /*0e40*/  STS.U16 [R7+UR21+0x380], R34 ;  /* 0x0003802207007988 */ /* 0x0003e20008000415 */
[----:B0-----:R-:W-:-:S03]  /*0e50*/  MOV R18, 0x3f800000 ;  /* 0x3f80000000127802 */ /* 0x001fc60000000f00 */
[----:B------:R1:W-:Y:S01]  /*0e60*/  STS.U16 [R7+UR21+0x780], R46 ;  /* 0x0007802e07007988 */ /* 0x0003e20008000415 */
[----:B------:R-:W-:-:S03]  /*0e70*/  CS2R R56, SRZ ;  /* 0x0000000000387805 */ /* 0x000fc6000001ff00 */
[----:B------:R1:W-:Y:S01]  /*0e80*/  STS.U16 [R7+UR21+0xb80], R52 ;  /* 0x000b803407007988 */ /* 0x0003e20008000415 */
[----:B--2---:R-:W-:-:S03]  /*0e90*/  CS2R R58, SRZ ;  /* 0x00000000003a7805 */ /* 0x004fc6000001ff00 */
[----:B------:R1:W-:Y:S01]  /*0ea0*/  STS.U16 [R7+UR21+0xf80], R2 ;  /* 0x000f800207007988 */ /* 0x0003e20008000415 */
[----:B------:R-:W-:Y:S02]  /*0eb0*/  CS2R R60, SRZ ;  /* 0x00000000003c7805 */ /* 0x000fe4000001ff00 */
[----:B---3--:R-:W-:Y:S02]  /*0ec0*/  CS2R R62, SRZ ;  /* 0x00000000003e7805 */ /* 0x008fe4000001ff00 */
[----:B------:R-:W-:Y:S01]  /*0ed0*/  CS2R R64, SRZ ;  /* 0x0000000000407805 */ /* 0x000fe2000001ff00 */
[----:B------:R-:W-:Y:S06]  /*0ee0*/  @!P0 BRA `(.L_x_0) ;  /* 0x0000001c001c8947 */ /* 0x000fec0003800000 */
[----:B------:R-:W-:Y:S01]  /*0ef0*/  SHF.L.U32 R89, R0, 0x1, RZ ;  /* 0x0000000100597819 */ /* 0x000fe200000006ff */
[----:B------:R-:W-:Y:S01]  /*0f00*/  ULDC.64 UR16, c[0x0][0x250] ;  /* 0x0000940000107ab9 */ /* 0x000fe20000000a00 */
[----:B-1----:R-:W-:Y:S01]  /*0f10*/  SHF.R.U32.HI R2, RZ, 0x2, R5 ;  /* 0x00000002ff027819 */ /* 0x002fe20000011605 */
[----:B------:R-:W0:Y:S01]  /*0f20*/  LDC R6, c[0x0][0x268] ;  /* 0x00009a00ff067b82 */ /* 0x000e220000000800 */
[----:B------:R-:W-:Y:S01]  /*0f30*/  LOP3.LUT R0, R22, 0x1f, RZ, 0xc0, !PT ;  /* 0x0000001f16007812 */ /* 0x000fe200078ec0ff */
[----:B------:R-:W-:Y:S01]  /*0f40*/  UIMAD UR16, UR20, UR16, URZ ;  /* 0x00000010141072a4 */ /* 0x000fe2000f8e023f */
[----:B------:R-:W-:Y:S01]  /*0f50*/  LOP3.LUT R89, R89, R2, RZ, 0x3c, !PT ;  /* 0x0000000259597212 */ /* 0x000fe200078e3cff */
[----:B------:R-:W-:Y:S01]  /*0f60*/  ULDC UR4, c[0x0][0x258] ;  /* 0x0000960000047ab9 */ /* 0x000fe20000000800 */
[----:B------:R-:W-:Y:S01]  /*0f70*/  ULDC.64 UR18, c[0x0][0x260] ;  /* 0x0000980000127ab9 */ /* 0x000fe20000000a00 */
[C---:B------:R-:W-:Y:S01]  /*0f80*/  IMAD R2, R0.reuse, UR4, RZ ;  /* 0x0000000400027c24 */ /* 0x040fe2000f8e02ff */
[----:B------:R-:W-:Y:S01]  /*0f90*/  USHF.L.U32 UR4, UR16, 0x1, URZ ;  /* 0x0000000110047899 */ /* 0x000fe2000800063f */
[----:B------:R-:W-:Y:S01]  /*0fa0*/  IMAD R4, R0, UR19, RZ ;  /* 0x0000001300047c24 */ /* 0x000fe2000f8e02ff */
[----:B------:R-:W-:Y:S01]  /*0fb0*/  UIMAD UR18, UR20, UR18, URZ ;  /* 0x00000012141272a4 */ /* 0x000fe2000f8e023f */
[--C-:B------:R-:W-:Y:S01]  /*0fc0*/  SHF.R.U32.HI R3, RZ, 0x5, R22.reuse ;  /* 0x00000005ff037819 */ /* 0x100fe20000011616 */
[----:B------:R-:W-:Y:S01]  /*0fd0*/  ULDC.64 UR8, c[0x0][0x218] ;  /* 0x0000860000087ab9 */ /* 0x000fe20000000a00 */
[C---:B------:R-:W-:Y:S01]  /*0fe0*/  SHF.L.U32 R0, R2.reuse, 0x1, RZ ;  /* 0x0000000102007819 */ /* 0x040fe200000006ff */
[----:B------:R-:W-:Y:S01]  /*0ff0*/  USHF.L.U32 UR5, UR18, 0x1, URZ ;  /* 0x0000000112057899 */ /* 0x000fe2000800063f */
[----:B------:R-:W-:Y:S01]  /*1000*/  MOV R11, UR4 ;  /* 0x00000004000b7c02 */ /* 0x000fe20008000f00 */
[----:B------:R-:W-:Y:S01]  /*1010*/  ULDC.64 UR10, c[0x0][0x220] ;  /* 0x00008800000a7ab9 */ /* 0x000fe20000000a00 */
[----:B------:R-:W-:Y:S01]  /*1020*/  SHF.R.U32.HI R5, RZ, 0x5, R22 ;  /* 0x00000005ff057819 */ /* 0x000fe20000011616 */
[----:B------:R-:W-:Y:S01]  /*1030*/  UIMAD.WIDE UR6, UR18, 0x2, URZ ;  /* 0x00000002120678a5 */ /* 0x000fe2000f8e023f */
[----:B------:R-:W-:Y:S01]  /*1040*/  R2UR UR25, R3 ;  /* 0x00000000031972ca */ /* 0x000fe200000e0000 */
[----:B------:R-:W-:Y:S01]  /*1050*/  IMAD.HI R2, R2, 0x2, RZ ;  /* 0x0000000202027827 */ /* 0x000fe200078e02ff */
[----:B------:R-:W-:Y:S01]  /*1060*/  IADD3 R11, P0, P1, R0, UR8, R11 ;  /* 0x00000008000b7c10 */ /* 0x000fe2000f91e00b */
[----:B------:R-:W-:Y:S01]  /*1070*/  UIADD3 UR6, UR21, 0x4000, URZ ;  /* 0x0000400015067890 */ /* 0x000fe2000fffe03f */
[----:B------:R-:W-:-:S02]  /*1080*/  SHF.L.U32 R3, R4, 0x1, RZ ;  /* 0x0000000104037819 */ /* 0x000fc400000006ff */
[----:B------:R-:W-:Y:S02]  /*1090*/  CS2R R72, SRZ ;  /* 0x0000000000487805 */ /* 0x000fe4000001ff00 */
[----:B------:R-:W-:Y:S01]  /*10a0*/  MOV R8, UR5 ;  /* 0x0000000500087c02 */ /* 0x000fe20008000f00 */
[----:B------:R-:W-:Y:S01]  /*10b0*/  UIMAD.WIDE UR4, UR16, 0x2, URZ ;  /* 0x00000002100478a5 */ /* 0x000fe2000f8e023f */
[----:B------:R-:W-:Y:S01]  /*10c0*/  SGXT.U32 R0, R5, 0x3 ;  /* 0x000000030500781a */ /* 0x000fe20000000000 */
[----:B------:R-:W-:Y:S01]  /*10d0*/  IMAD.HI R5, R4, 0x2, RZ ;  /* 0x0000000204057827 */ /* 0x000fe200078e02ff */
[----:B------:R-:W-:Y:S01]  /*10e0*/  IADD3 R9, P2, P3, R3, UR10, R8 ;  /* 0x0000000a03097c10 */ /* 0x000fe2000fb5e008 */
[----:B------:R-:W-:Y:S01]  /*10f0*/  USHF.R.U32.HI UR6, URZ, 0x4, UR6 ;  /* 0x000000043f067899 */ /* 0x000fe20008011606 */
[----:B------:R-:W-:Y:S01]  /*1100*/  MOV R8, UR17 ;  /* 0x0000001100087c02 */ /* 0x000fe20008000f00 */
[C---:B------:R-:W-:Y:S01]  /*1110*/  IMAD R3, R0.reuse, UR17, RZ ;  /* 0x0000001100037c24 */ /* 0x040fe2000f8e02ff */
[----:B------:R-:W-:Y:S01]  /*1120*/  MOV R13, UR17 ;  /* 0x00000011000d7c02 */ /* 0x000fe20008000f00 */
[----:B0-----:R-:W-:Y:S01]  /*1130*/  IMAD R7, R0, R6, RZ ;  /* 0x0000000600077224 */ /* 0x001fe200078e02ff */
[----:B------:R-:W-:Y:S01]  /*1140*/  MOV R21, UR5 ;  /* 0x0000000500157c02 */ /* 0x000fe20008000f00 */
[----:B------:R-:W-:Y:S01]  /*1150*/  USGXT.U32 UR8, UR6, 0xe ;  /* 0x0000000e0608789a */ /* 0x000fe20008000000 */
[----:B------:R-:W-:-:S02]  /*1160*/  LEA R0, R8, R3, 0x3 ;  /* 0x0000000308007211 */ /* 0x000fc400078e18ff */
[----:B------:R-:W-:Y:S02]  /*1170*/  CS2R R74, SRZ ;  /* 0x00000000004a7805 */ /* 0x000fe4000001ff00 */
[----:B------:R-:W-:Y:S02]  /*1180*/  MOV R15, UR17 ;  /* 0x00000011000f7c02 */ /* 0x000fe40008000f00 */
[----:B------:R-:W-:Y:S02]  /*1190*/  CS2R R76, SRZ ;  /* 0x00000000004c7805 */ /* 0x000fe4000001ff00 */
[----:B------:R-:W-:Y:S02]  /*11a0*/  MOV R8, UR7 ;  /* 0x0000000700087c02 */ /* 0x000fe40008000f00 */
[----:B------:R-:W-:Y:S02]  /*11b0*/  CS2R R78, SRZ ;  /* 0x00000000004e7805 */ /* 0x000fe4000001ff00 */
[----:B------:R-:W-:-:S02]  /*11c0*/  LEA R4, R13, R0, 0x3 ;  /* 0x000000000d047211 */ /* 0x000fc400078e18ff */
[----:B------:R-:W-:Y:S02]  /*11d0*/  CS2R R80, SRZ ;  /* 0x0000000000507805 */ /* 0x000fe4000001ff00 */
[----:B------:R-:W-:Y:S02]  /*11e0*/  LEA R18, R6, R7, 0x3 ;  /* 0x0000000706127211 */ /* 0x000fe400078e18ff */
[----:B------:R-:W-:Y:S02]  /*11f0*/  CS2R R82, SRZ ;  /* 0x0000000000527805 */ /* 0x000fe4000001ff00 */
[----:B------:R-:W-:Y:S02]  /*1200*/  IADD3.X R21, R2, UR9, R21, P0, P1 ;  /* 0x0000000902157c10 */ /* 0x000fe400087e2415 */
[----:B------:R-:W-:Y:S02]  /*1210*/  CS2R R84, SRZ ;  /* 0x0000000000547805 */ /* 0x000fe4000001ff00 */
[----:B------:R-:W-:-:S02]  /*1220*/  IADD3.X R19, R5, UR11, R8, P2, P3 ;  /* 0x0000000b05137c10 */ /* 0x000fc400097e6408 */
[----:B------:R-:W-:Y:S02]  /*1230*/  CS2R R86, SRZ ;  /* 0x0000000000567805 */ /* 0x000fe4000001ff00 */
[----:B------:R-:W-:Y:S02]  /*1240*/  LEA R2, R15, R4, 0x3 ;  /* 0x000000040f027211 */ /* 0x000fe400078e18ff */
[----:B------:R-:W-:Y:S02]  /*1250*/  CS2R R56, SRZ ;  /* 0x0000000000387805 */ /* 0x000fe4000001ff00 */
[----:B------:R-:W-:Y:S02]  /*1260*/  LEA R14, P1, R0, R11, 0x1 ;  /* 0x0000000b000e7211 */ /* 0x000fe400078208ff */
[----:B------:R-:W-:Y:S02]  /*1270*/  CS2R R58, SRZ ;  /* 0x00000000003a7805 */ /* 0x000fe4000001ff00 */
[----:B------:R-:W-:-:S02]  /*1280*/  LEA R5, R6, R18, 0x3 ;  /* 0x0000001206057211 */ /* 0x000fc400078e18ff */
[----:B------:R-:W-:Y:S02]  /*1290*/  CS2R R60, SRZ ;  /* 0x00000000003c7805 */ /* 0x000fe4000001ff00 */
[-C--:B------:R-:W-:Y:S02]  /*12a0*/  LEA R16, P0, R3, R11.reuse, 0x1 ;  /* 0x0000000b03107211 */ /* 0x080fe400078008ff */
[----:B------:R-:W-:Y:S02]  /*12b0*/  CS2R R62, SRZ ;  /* 0x00000000003e7805 */ /* 0x000fe4000001ff00 */
[-C--:B------:R-:W-:Y:S02]  /*12c0*/  LEA R12, P2, R4, R11.reuse, 0x1 ;  /* 0x0000000b040c7211 */ /* 0x080fe400078408ff */
[----:B------:R-:W-:Y:S02]  /*12d0*/  CS2R R64, SRZ ;  /* 0x0000000000407805 */ /* 0x000fe4000001ff00 */
[----:B------:R-:W-:-:S02]  /*12e0*/  LEA R10, P3, R2, R11, 0x1 ;  /* 0x0000000b020a7211 */ /* 0x000fc400078608ff */
[----:B------:R-:W-:Y:S02]  /*12f0*/  CS2R R66, SRZ ;  /* 0x0000000000427805 */ /* 0x000fe4000001ff00 */
[----:B------:R-:W-:Y:S02]  /*1300*/  LEA.HI.X.SX32 R15, R0, R21, 0x1, P1 ;  /* 0x00000015000f7211 */ /* 0x000fe400008f0eff */
[----:B------:R-:W-:Y:S02]  /*1310*/  CS2R R68, SRZ ;  /* 0x0000000000447805 */ /* 0x000fe4000001ff00 */
[----:B------:R-:W-:Y:S02]  /*1320*/  LEA R0, R6, R5, 0x3 ;  /* 0x0000000506007211 */ /* 0x000fe400078e18ff */
[----:B------:R-:W-:Y:S02]  /*1330*/  CS2R R70, SRZ ;  /* 0x0000000000467805 */ /* 0x000fe4000001ff00 */
[-C--:B------:R-:W-:Y:S01]  /*1340*/  LEA.HI.X.SX32 R17, R3, R21.reuse, 0x1, P0 ;  /* 0x0000001503117211 */ /* 0x080fe200000f0eff */
[----:B------:R-:W-:Y:S01]  /*1350*/  UMOV UR14, 0xfffffffe ;  /* 0xfffffffe000e7882 */ /* 0x000fe20000000000 */
[-C--:B------:R-:W-:Y:S01]  /*1360*/  LEA.HI.X.SX32 R13, R4, R21.reuse, 0x1, P2 ;  /* 0x00000015040d7211 */ /* 0x080fe200010f0eff */
[----:B------:R-:W-:Y:S01]  /*1370*/  UMOV UR15, 0x7fffffdf ;  /* 0x7fffffdf000f7882 */ /* 0x000fe20000000000 */
[----:B------:R-:W-:Y:S01]  /*1380*/  LEA.HI.X.SX32 R11, R2, R21, 0x1, P3 ;  /* 0x00000015020b7211 */ /* 0x000fe200018f0eff */
[----:B------:R-:W-:Y:S01]  /*1390*/  UMOV UR9, URZ ;  /* 0x0000003f00097c82 */ /* 0x000fe20008000000 */
[-C--:B------:R-:W-:Y:S01]  /*13a0*/  LEA R8, P0, R7, R9.reuse, 0x1 ;  /* 0x0000000907087211 */ /* 0x080fe200078008ff */
[----:B------:R-:W-:Y:S01]  /*13b0*/  UMOV UR4, URZ ;  /* 0x0000003f00047c82 */ /* 0x000fe20008000000 */
[-C--:B------:R-:W-:Y:S01]  /*13c0*/  LEA R6, P1, R18, R9.reuse, 0x1 ;  /* 0x0000000912067211 */ /* 0x080fe200078208ff */
[----:B------:R-:W-:Y:S01]  /*13d0*/  UMOV UR5, URZ ;  /* 0x0000003f00057c82 */ /* 0x000fe20008000000 */
[-C--:B------:R-:W-:Y:S01]  /*13e0*/  LEA R4, P2, R5, R9.reuse, 0x1 ;  /* 0x0000000905047211 */ /* 0x080fe200078408ff */
[----:B------:R-:W-:Y:S01]  /*13f0*/  UIADD3.64 UR14, UR8, -UR14, URZ ;  /* 0x8000000e080e7297 */ /* 0x000fe2000fffe03f */
[----:B------:R-:W-:Y:S01]  /*1400*/  LEA R2, P3, R0, R9, 0x1 ;  /* 0x0000000900027211 */ /* 0x000fe200078608ff */
[----:B------:R-:W-:Y:S01]  /*1410*/  UMOV UR6, URZ ;  /* 0x0000003f00067c82 */ /* 0x000fe20008000000 */
[-C--:B------:R-:W-:Y:S01]  /*1420*/  LEA.HI.X.SX32 R9, R7, R19.reuse, 0x1, P0 ;  /* 0x0000001307097211 */ /* 0x080fe200000f0eff */
[----:B------:R-:W-:Y:S01]  /*1430*/  ULDC UR16, c[0x0][0x238] ;  /* 0x00008e0000107ab9 */ /* 0x000fe20000000800 */
[-C--:B------:R-:W-:Y:S01]  /*1440*/  LEA.HI.X.SX32 R7, R18, R19.reuse, 0x1, P1 ;  /* 0x0000001312077211 */ /* 0x080fe200008f0eff */
[----:B------:R-:W-:Y:S01]  /*1450*/  UMOV UR10, UR8 ;  /* 0x00000008000a7c82 */ /* 0x000fe20008000000 */
[-C--:B------:R-:W-:Y:S01]  /*1460*/  LEA.HI.X.SX32 R5, R5, R19.reuse, 0x1, P2 ;  /* 0x0000001305057211 */ /* 0x080fe200010f0eff */
[----:B------:R-:W-:Y:S01]  /*1470*/  UMOV UR11, 0x80000020 ;  /* 0x80000020000b7882 */ /* 0x000fe20000000000 */
[----:B------:R-:W-:-:S02]  /*1480*/  LEA.HI.X.SX32 R3, R0, R19, 0x1, P3 ;  /* 0x0000001300037211 */ /* 0x000fc400018f0eff */
[----:B------:R-:W-:Y:S02]  /*1490*/  MOV R97, 0xff800000 ;  /* 0xff80000000617802 */ /* 0x000fe40000000f00 */
[----:B------:R-:W-:Y:S02]  /*14a0*/  MOV R21, 0x3f800000 ;  /* 0x3f80000000157802 */ /* 0x000fe40000000f00 */
[----:B------:R-:W-:Y:S02]  /*14b0*/  MOV R20, 0x3f800000 ;  /* 0x3f80000000147802 */ /* 0x000fe40000000f00 */
[----:B------:R-:W-:Y:S02]  /*14c0*/  MOV R19, 0x3f800000 ;  /* 0x3f80000000137802 */ /* 0x000fe40000000f00 */
[----:B------:R-:W-:Y:S02]  /*14d0*/  MOV R18, 0x3f800000 ;  /* 0x3f80000000127802 */ /* 0x000fe40000000f00 */
[----:B------:R-:W-:-:S02]  /*14e0*/  MOV R95, 0xff800000 ;  /* 0xff800000005f7802 */ /* 0x000fc40000000f00 */
[----:B------:R-:W-:Y:S02]  /*14f0*/  MOV R94, 0xff800000 ;  /* 0xff800000005e7802 */ /* 0x000fe40000000f00 */
[----:B------:R-:W-:-:S07]  /*1500*/  MOV R0, 0xff800000 ;  /* 0xff80000000007802 */ /* 0x000fce0000000f00 */
.L_x_1:
[----:B------:R-:W-:Y:S02]  /*1510*/  MOV R25, UR4 ;  /* 0x0000000400197c02 */ /* 0x000fe40008000f00 */
[----:B------:R-:W-:Y:S02]  /*1520*/  MOV R27, UR4 ;  /* 0x00000004001b7c02 */ /* 0x000fe40008000f00 */
[----:B------:R-:W-:Y:S01]  /*1530*/  MOV R29, UR4 ;  /* 0x00000004001d7c02 */ /* 0x000fe20008000f00 */
[----:B------:R-:W-:Y:S01]  /*1540*/  IMAD.WIDE R24, R25, 0x2, R16 ;  /* 0x0000000219187825 */ /* 0x000fe200078e0210 */
[----:B------:R-:W-:-:S03]  /*1550*/  MOV R31, UR4 ;  /* 0x00000004001f7c02 */ /* 0x000fc60008000f00 */
[----:B------:R-:W-:Y:S01]  /*1560*/  IMAD.WIDE R26, R27, 0x2, R14 ;  /* 0x000000021b1a7825 */ /* 0x000fe200078e020e */
[----:B------:R-:W2:Y:S03]  /*1570*/  LDG.E.U16 R88, desc[UR22][R24.64] ;  /* 0x0000001618587981 */ /* 0x000ea6000c1e1500 */
[----:B------:R-:W-:Y:S01]  /*1580*/  IMAD.WIDE R28, R29, 0x2, R12 ;  /* 0x000000021d1c7825 */ /* 0x000fe200078e020c */
[----:B------:R-:W3:Y:S03]  /*1590*/  LDG.E.U16 R96, desc[UR22][R26.64] ;  /* 0x000000161a607981 */ /* 0x000ee6000c1e1500 */
[----:B------:R-:W-:Y:S01]  /*15a0*/  IMAD.WIDE R30, R31, 0x2, R10 ;  /* 0x000000021f1e7825 */ /* 0x000fe200078e020a */
[----:B------:R-:W4:Y:S04]  /*15b0*/  LDG.E.U16 R98, desc[UR22][R28.64] ;  /* 0x000000161c627981 */ /* 0x000f28000c1e1500 */
[----:B------:R-:W5:Y:S01]  /*15c0*/  LDG.E.U16 R100, desc[UR22][R30.64] ;  /* 0x000000161e647981 */ /* 0x000f62000c1e1500 */
[----:B------:R-:W-:Y:S01]  /*15d0*/  BAR.SYNC.DEFER_BLOCKING 0x0 ;  /* 0x0000000000007b1d */ /* 0x000fe20000010000 */
[----:B------:R-:W-:-:S04]  /*15e0*/  USHF.L.U32 UR7, UR25, 0x6, URZ ;  /* 0x0000000619077899 */ /* 0x000fc8000800063f */
[----:B------:R-:W-:-:S04]  /*15f0*/  ULOP3.LUT UR7, UR7, 0x100, URZ, 0xc0, !UPT ;  /* 0x0000010007077892 */ /* 0x000fc8000f8ec03f */
[----:B------:R-:W-:-:S04]  /*1600*/  ULEA.HI UR7, UR21, UR7, URZ, 0x1c ;  /* 0x0000000715077291 */ /* 0x000fc8000f8fe03f */
[----:B------:R-:W-:Y:S01]  /*1610*/  ULOP3.LUT UR8, UR7, 0x3fff, URZ, 0xc0, !UPT ;  /* 0x00003fff07087892 */ /* 0x000fe2000f8ec03f */
[----:B------:R-:W-:-:S03]  /*1620*/  UMOV UR9, 0x40000040 ;  /* 0x4000004000097882 */ /* 0x000fc60000000000 */
[----:B------:R-:W-:Y:S01]  /*1630*/  UIADD3 UR12, UP0, UR8, 0x80, URZ ;  /* 0x00000080080c7890 */ /* 0x000fe2000ff1e03f */
[----:B------:R-:W-:-:S03]  /*1640*/  UMOV UR7, URZ ;  /* 0x0000003f00077c82 */ /* 0x000fc60008000000 */
[----:B------:R-:W-:Y:S01]  /*1650*/  UIADD3.X UR13, UR7, 0x40000040, URZ, UP0, !UPT ;  /* 0x40000040070d7890 */ /* 0x000fe200087fe43f */
[----:B------:R-:W-:Y:S02]  /*1660*/  MOV R99, UR5 ;  /* 0x0000000500637c02 */ /* 0x000fe40008000f00 */
[----:B------:R-:W-:Y:S02]  /*1670*/  MOV R105, UR5 ;  /* 0x0000000500697c02 */ /* 0x000fe40008000f00 */
[----:B------:R-:W-:Y:S02]  /*1680*/  MOV R101, UR5 ;  /* 0x0000000500657c02 */ /* 0x000fe40008000f00 */
[----:B------:R-:W-:Y:S01]  /*1690*/  MOV R109, UR5 ;  /* 0x00000005006d7c02 */ /* 0x000fe20008000f00 */
[----:B------:R-:W-:Y:S01]  /*16a0*/  IMAD.WIDE R104, R105, 0x2, R6 ;  /* 0x0000000269687825 */ /* 0x000fe200078e0206 */
[----:B--2---:R-:W-:Y:S04]  /*16b0*/  STS.U16 [R89+UR21+0x4000], R88 ;  /* 0x0040005859007988 */ /* 0x004fe80008000415 */
[----:B---3--:R-:W-:Y:S04]  /*16c0*/  STS.U16 [R89+UR21+0x4200], R96 ;  /* 0x0042006059007988 */ /* 0x008fe80008000415 */
[----:B----4-:R0:W-:Y:S04]  /*16d0*/  STS.U16 [R89+UR21+0x4400], R98 ;  /* 0x0044006259007988 */ /* 0x0101e80008000415 */
[----:B-----5:R1:W-:Y:S01]  /*16e0*/  STS.U16 [R89+UR21+0x4600], R100 ;  /* 0x0046006459007988 */ /* 0x0203e20008000415 */
[----:B------:R2:W-:Y:S06]  /*16f0*/  MEMBAR.ALL.CTA ;  /* 0x0000000000007992 */ /* 0x0005ec0000008000 */
[----:B--2---:R-:W2:Y:S02]  /*1700*/  FENCE.VIEW.ASYNC.S ;  /* 0x00000000000073c6 */ /* 0x004ea40000000000 */
[----:B--2---:R-:W-:Y:S06]  /*1710*/  BAR.SYNC.DEFER_BLOCKING 0x0 ;  /* 0x0000000000007b1d */ /* 0x004fec0000010000 */
[----:B------:R-:W-:Y:S01]  /*1720*/  WARPGROUP.ARRIVE ;  /* 0x00000000000079c5 */ /* 0x000fe20000000000 */
[----:B0-----:R-:W-:Y:S01]  /*1730*/  IMAD.WIDE R98, R99, 0x2, R8 ;  /* 0x0000000263627825 */ /* 0x001fe200078e0208 */
[----:B------:R-:W2:Y:S04]  /*1740*/  LDG.E.U16 R104, desc[UR22][R104.64] ;  /* 0x0000001668687981 */ /* 0x000ea8000c1e1500 */
[----:B------:R-:W-:Y:S01]  /*1750*/  HGMMA.64x32x16.F32.BF16 R40, gdesc[UR8].tnspA, RZ, !UPT ;  /* 0x20600000082879f0 */ /* 0x000fe2000c7018ff */
[----:B------:R-:W-:Y:S01]  /*1760*/  UIADD3.64 UR8, UR12, 0x180, URZ ;  /* 0x000001800c087897 */ /* 0x000fe2000fffe03f */
[----:B-1----:R-:W-:Y:S01]  /*1770*/  IMAD.WIDE R100, R101, 0x2, R4 ;  /* 0x0000000265647825 */ /* 0x002fe200078e0204 */
[----:B------:R0:W3:Y:S05]  /*1780*/  LDG.E.U16 R98, desc[UR22][R98.64] ;  /* 0x0000001662627981 */ /* 0x0000ea000c1e1500 */
[----:B------:R1:W4:Y:S01]  /*1790*/  LDG.E.U16 R100, desc[UR22][R100.64] ;  /* 0x0000001664647981 */ /* 0x000322000c1e1500 */
[----:B------:R-:W-:Y:S04]  /*17a0*/  HGMMA.64x32x16.F32.BF16 R40, gdesc[UR12].tnspA, R40 ;  /* 0x206000000c2879f0 */ /* 0x000fe80008701828 */
[----:B------:R-:W-:Y:S01]  /*17b0*/  HGMMA.64x32x16.F32.BF16 R24, gdesc[UR8].tnspA, RZ, !UPT ;  /* 0x20600000081879f0 */ /* 0x000fe2000c7018ff */
[----:B------:R-:W-:-:S09]  /*17c0*/  UIADD3.64 UR12, UR12, 0x200, URZ ;  /* 0x000002000c0c7897 */ /* 0x000fd2000fffe03f */
[----:B------:R-:W-:Y:S03]  /*17d0*/  HGMMA.64x32x16.F32.BF16 R24, gdesc[UR12].tnspA, R24, gsb0 ;  /* 0x206000000c1879f0 */ /* 0x000fe60008001818 */
[----:B------:R-:W-:Y:S02]  /*17e0*/  WARPGROUP.DEPBAR.LE gsb0, 0x0 ;  /* 0x00008000000079c5 */ /* 0x000fe40000010000 */
[----:B------:R-:W-:Y:S01]  /*17f0*/  FMUL R88, R40, UR16 ;  /* 0x0000001028587c20 */ /* 0x000fe20008400000 */
[----:B------:R-:W-:-:S05]  /*1800*/  FMUL R103, R41, UR16 ;  /* 0x0000001029677c20 */ /* 0x000fca0008400000 */
[----:B------:R-:W-:Y:S01]  /*1810*/  FMNMX R107, R88, R103, !PT ;  /* 0x00000067586b7209 */ /* 0x000fe20007800000 */
[----:B------:R-:W-:-:S06]  /*1820*/  IMAD.WIDE R102, R109, 0x2, R2 ;  /* 0x000000026d667825 */ /* 0x000fcc00078e0202 */
[----:B------:R5:W4:Y:S01]  /*1830*/  LDG.E.U16 R102, desc[UR22][R102.64] ;  /* 0x0000001666667981 */ /* 0x000b22000c1e1500 */
[----:B------:R-:W-:Y:S01]  /*1840*/  FMUL R96, R44, UR16 ;  /* 0x000000102c607c20 */ /* 0x000fe20008400000 */
[----:B------:R-:W-:Y:S01]  /*1850*/  FMUL R88, R45, UR16 ;  /* 0x000000102d587c20 */ /* 0x000fe20008400000 */
[----:B0-----:R-:W-:Y:S01]  /*1860*/  FMUL R99, R43, UR16 ;  /* 0x000000102b637c20 */ /* 0x001fe20008400000 */
[----:B-1----:R-:W-:Y:S01]  /*1870*/  FMUL R101, R28, UR16 ;  /* 0x000000101c657c20 */ /* 0x002fe20008400000 */
[----:B------:R-:W-:Y:S01]  /*1880*/  BAR.SYNC.DEFER_BLOCKING 0x0 ;  /* 0x0000000000007b1d */ /* 0x000fe20000010000 */
[----:B------:R-:W-:Y:S01]  /*1890*/  FMNMX R107, R96, R107, !PT ;  /* 0x0000006b606b7209 */ /* 0x000fe20007800000 */
[----:B------:R-:W-:-:S03]  /*18a0*/  FMUL R96, R48, UR16 ;  /* 0x0000001030607c20 */ /* 0x000fc60008400000 */
[----:B------:R-:W-:Y:S01]  /*18b0*/  FMNMX R107, R88, R107, !PT ;  /* 0x0000006b586b7209 */ /* 0x000fe20007800000 */
[----:B------:R-:W-:-:S03]  /*18c0*/  FMUL R88, R49, UR16 ;  /* 0x0000001031587c20 */ /* 0x000fc60008400000 */
[----:B------:R-:W-:Y:S01]  /*18d0*/  FMNMX R107, R96, R107, !PT ;  /* 0x0000006b606b7209 */ /* 0x000fe20007800000 */
[----:B------:R-:W-:-:S03]  /*18e0*/  FMUL R96, R52, UR16 ;  /* 0x0000001034607c20 */ /* 0x000fc60008400000 */
[----:B------:R-:W-:Y:S01]  /*18f0*/  FMNMX R107, R88, R107, !PT ;  /* 0x0000006b586b7209 */ /* 0x000fe20007800000 */
[----:B------:R-:W-:-:S03]  /*1900*/  FMUL R88, R53, UR16 ;  /* 0x0000001035587c20 */ /* 0x000fc60008400000 */
[----:B------:R-:W-:-:S04]  /*1910*/  FMNMX R107, R96, R107, !PT ;  /* 0x0000006b606b7209 */ /* 0x000fc80007800000 */
[----:B------:R-:W-:-:S05]  /*1920*/  FMNMX R107, R88, R107, !PT ;  /* 0x0000006b586b7209 */ /* 0x000fca0007800000 */
[----:B------:R-:W0:Y:S01]  /*1930*/  SHFL.BFLY PT, R88, R107, 0x2, 0x1f ;  /* 0x0c401f006b587f89 */ /* 0x000e2200000e0000 */
[----:B------:R-:W-:Y:S01]  /*1940*/  FMUL R96, R46, UR16 ;  /* 0x000000102e607c20 */ /* 0x000fe20008400000 */
[----:B0-----:R-:W-:Y:S01]  /*1950*/  FMNMX R105, R107, R88, !PT ;  /* 0x000000586b697209 */ /* 0x001fe20007800000 */
[----:B------:R-:W-:-:S05]  /*1960*/  FMUL R88, R42, UR16 ;  /* 0x000000102a587c20 */ /* 0x000fca0008400000 */
        /* <DEDUP_REMOVED lines=8> */
[----:B------:R-:W-:Y:S01]  /*19f0*/  FMNMX R99, R88, R99, !PT ;  /* 0x0000006358637209 */ /* 0x000fe20007800000 */
[----:B------:R-:W-:Y:S01]  /*1a00*/  FMUL R88, R55, UR16 ;  /* 0x0000001037587c20 */ /* 0x000fe20008400000 */
[----:B------:R-:W0:Y:S02]  /*1a10*/  SHFL.BFLY PT, R106, R105, 0x1, 0x1f ;  /* 0x0c201f00696a7f89 */ /* 0x000e2400000e0000 */
[----:B------:R-:W-:-:S04]  /*1a20*/  FMNMX R99, R96, R99, !PT ;  /* 0x0000006360637209 */ /* 0x000fc80007800000 */
[----:B-----5:R-:W-:-:S05]  /*1a30*/  FMNMX R103, R88, R99, !PT ;  /* 0x0000006358677209 */ /* 0x020fca0007800000 */
[----:B------:R-:W1:Y:S01]  /*1a40*/  SHFL.BFLY PT, R108, R103, 0x2, 0x1f ;  /* 0x0c401f00676c7f89 */ /* 0x000e6200000e0000 */
[----:B------:R-:W-:Y:S01]  /*1a50*/  FMUL R96, R24, UR16 ;  /* 0x0000001018607c20 */ /* 0x000fe20008400000 */
[----:B------:R-:W-:Y:S01]  /*1a60*/  FMUL R99, R25, UR16 ;  /* 0x0000001019637c20 */ /* 0x000fe20008400000 */
[----:B0-----:R-:W-:-:S04]  /*1a70*/  FMNMX R106, R105, R106, !PT ;  /* 0x0000006a696a7209 */ /* 0x001fc80007800000 */
[----:B------:R-:W-:Y:S02]  /*1a80*/  FMNMX R88, R106, R97, !PT ;  /* 0x000000616a587209 */ /* 0x000fe40007800000 */
[----:B------:R-:W-:Y:S01]  /*1a90*/  FMNMX R106, R96, R99, !PT ;  /* 0x00000063606a7209 */ /* 0x000fe20007800000 */
[----:B------:R-:W-:-:S03]  /*1aa0*/  FMUL R99, R29, UR16 ;  /* 0x000000101d637c20 */ /* 0x000fc60008400000 */
[----:B------:R-:W-:Y:S02]  /*1ab0*/  FMNMX R106, R101, R106, !PT ;  /* 0x0000006a656a7209 */ /* 0x000fe40007800000 */
[----:B-1----:R-:W-:Y:S01]  /*1ac0*/  FMNMX R96, R103, R108, !PT ;  /* 0x0000006c67607209 */ /* 0x002fe20007800000 */
[----:B------:R-:W-:Y:S01]  /*1ad0*/  FMUL R101, R32, UR16 ;  /* 0x0000001020657c20 */ /* 0x000fe20008400000 */
[----:B------:R-:W-:-:S03]  /*1ae0*/  FMNMX R106, R99, R106, !PT ;  /* 0x0000006a636a7209 */ /* 0x000fc60007800000 */
[----:B------:R-:W0:Y:S01]  /*1af0*/  SHFL.BFLY PT, R103, R96, 0x1, 0x1f ;  /* 0x0c201f0060677f89 */ /* 0x000e2200000e0000 */
[----:B------:R-:W-:Y:S01]  /*1b00*/  FMUL R99, R33, UR16 ;  /* 0x0000001021637c20 */ /* 0x000fe20008400000 */
[----:B------:R-:W-:Y:S01]  /*1b10*/  FMNMX R106, R101, R106, !PT ;  /* 0x0000006a656a7209 */ /* 0x000fe20007800000 */
[----:B------:R-:W-:-:S03]  /*1b20*/  FMUL R101, R36, UR16 ;  /* 0x0000001024657c20 */ /* 0x000fc60008400000 */
[----:B------:R-:W-:Y:S01]  /*1b30*/  FMNMX R106, R99, R106, !PT ;  /* 0x0000006a636a7209 */ /* 0x000fe20007800000 */
[----:B------:R-:W-:-:S03]  /*1b40*/  FMUL R99, R37, UR16 ;  /* 0x0000001025637c20 */ /* 0x000fc60008400000 */
[----:B------:R-:W-:-:S04]  /*1b50*/  FMNMX R106, R101, R106, !PT ;  /* 0x0000006a656a7209 */ /* 0x000fc80007800000 */
[----:B------:R-:W-:-:S05]  /*1b60*/  FMNMX R101, R99, R106, !PT ;  /* 0x0000006a63657209 */ /* 0x000fca0007800000 */
[----:B------:R-:W1:Y:S01]  /*1b70*/  SHFL.BFLY PT, R108, R101, 0x2, 0x1f ;  /* 0x0c401f00656c7f89 */ /* 0x000e6200000e0000 */
[----:B0-----:R-:W-:Y:S01]  /*1b80*/  FMNMX R96, R96, R103, !PT ;  /* 0x0000006760607209 */ /* 0x001fe20007800000 */
[----:B------:R-:W-:-:S03]  /*1b90*/  FADD R97, -R88, R97 ;  /* 0x0000006158617221 */ /* 0x000fc60000000100 */
[----:B------:R-:W-:Y:S01]  /*1ba0*/  FMNMX R96, R96, R95, !PT ;  /* 0x0000005f60607209 */ /* 0x000fe20007800000 */
[----:B------:R-:W-:Y:S01]  /*1bb0*/  FMUL R109, R97, 1.4426950216293334961 ;  /* 0x3fb8aa3b616d7820 */ /* 0x000fe20000400000 */
[----:B------:R-:W-:Y:S01]  /*1bc0*/  FMUL R97, R26, UR16 ;  /* 0x000000101a617c20 */ /* 0x000fe20008400000 */
[----:B------:R-:W-:Y:S02]  /*1bd0*/  FMUL R106, R27, UR16 ;  /* 0x000000101b6a7c20 */ /* 0x000fe40008400000 */
[----:B------:R-:W-:-:S04]  /*1be0*/  FFMA R99, R42, UR16, -R96 ;  /* 0x000000102a637c23 */ /* 0x000fc80008000860 */
[----:B------:R-:W-:Y:S01]  /*1bf0*/  FMUL R105, R99, 1.4426950216293334961 ;  /* 0x3fb8aa3b63697820 */ /* 0x000fe20000400000 */
[----:B------:R-:W-:Y:S01]  /*1c00*/  FMUL R99, R30, UR16 ;  /* 0x000000101e637c20 */ /* 0x000fe20008400000 */
[----:B------:R-:W-:Y:S01]  /*1c10*/  FMNMX R106, R97, R106, !PT ;  /* 0x0000006a616a7209 */ /* 0x000fe20007800000 */
[----:B------:R-:W-:Y:S01]  /*1c20*/  FMUL R97, R31, UR16 ;  /* 0x000000101f617c20 */ /* 0x000fe20008400000 */
[--C-:B------:R-:W-:Y:S02]  /*1c30*/  FFMA R103, R43, UR16, -R96.reuse ;  /* 0x000000102b677c23 */ /* 0x100fe40008000860 */
[----:B------:R-:W-:Y:S02]  /*1c40*/  FMNMX R106, R99, R106, !PT ;  /* 0x0000006a636a7209 */ /* 0x000fe40007800000 */
[----:B-1----:R-:W-:Y:S01]  /*1c50*/  FMNMX R99, R101, R108, !PT ;  /* 0x0000006c65637209 */ /* 0x002fe20007800000 */
[----:B------:R-:W-:Y:S01]  /*1c60*/  FMUL R101, R34, UR16 ;  /* 0x0000001022657c20 */ /* 0x000fe20008400000 */
[----:B------:R-:W-:Y:S01]  /*1c70*/  FMUL R107, R103, 1.4426950216293334961 ;  /* 0x3fb8aa3b676b7820 */ /* 0x000fe20000400000 */
[----:B------:R-:W-:Y:S01]  /*1c80*/  FMNMX R106, R97, R106, !PT ;  /* 0x0000006a616a7209 */ /* 0x000fe20007800000 */
[----:B------:R-:W-:Y:S01]  /*1c90*/  FFMA R103, R46, UR16, -R96 ;  /* 0x000000102e677c23 */ /* 0x000fe20008000860 */
[----:B------:R-:W-:Y:S01]  /*1ca0*/  FMUL R97, R35, UR16 ;  /* 0x0000001023617c20 */ /* 0x000fe20008400000 */
[----:B------:R0:W1:Y:S01]  /*1cb0*/  MUFU.EX2 R42, R109 ;  /* 0x0000006d002a7308 */ /* 0x0000620000000800 */
[----:B------:R-:W-:Y:S01]  /*1cc0*/  FMNMX R106, R101, R106, !PT ;  /* 0x0000006a656a7209 */ /* 0x000fe20007800000 */
[----:B------:R-:W-:-:S03]  /*1cd0*/  FMUL R101, R38, UR16 ;  /* 0x0000001026657c20 */ /* 0x000fc60008400000 */
[----:B------:R-:W-:Y:S01]  /*1ce0*/  FMNMX R106, R97, R106, !PT ;  /* 0x0000006a616a7209 */ /* 0x000fe20007800000 */
[----:B0-----:R-:W-:Y:S01]  /*1cf0*/  FMUL R109, R103, 1.4426950216293334961 ;  /* 0x3fb8aa3b676d7820 */ /* 0x001fe20000400000 */
[----:B------:R-:W-:Y:S01]  /*1d00*/  FFMA R103, R47, UR16, -R96 ;  /* 0x000000102f677c23 */ /* 0x000fe20008000860 */
[----:B------:R0:W-:Y:S01]  /*1d10*/  MUFU.EX2 R46, R107 ;  /* 0x0000006b002e7308 */ /* 0x0001e20000000800 */
[----:B------:R-:W5:Y:S01]  /*1d20*/  SHFL.BFLY PT, R108, R99, 0x1, 0x1f ;  /* 0x0c201f00636c7f89 */ /* 0x000f6200000e0000 */
[----:B------:R-:W-:Y:S01]  /*1d30*/  FMNMX R106, R101, R106, !PT ;  /* 0x0000006a656a7209 */ /* 0x000fe20007800000 */
[----:B0-----:R-:W-:Y:S01]  /*1d40*/  FMUL R107, R103, 1.4426950216293334961 ;  /* 0x3fb8aa3b676b7820 */ /* 0x001fe20000400000 */
[----:B------:R-:W-:-:S05]  /*1d50*/  FMUL R103, R39, UR16 ;  /* 0x0000001027677c20 */ /* 0x000fca0008400000 */
[----:B------:R-:W-:Y:S01]  /*1d60*/  FMNMX R103, R103, R106, !PT ;  /* 0x0000006a67677209 */ /* 0x000fe20007800000 */
[----:B------:R-:W-:-:S04]  /*1d70*/  FFMA R51, R51, UR16, -R96 ;  /* 0x0000001033337c23 */ /* 0x000fc80008000860 */
[----:B------:R-:W0:Y:S01]  /*1d80*/  SHFL.BFLY PT, R110, R103, 0x2, 0x1f ;  /* 0x0c401f00676e7f89 */ /* 0x000e2200000e0000 */
[----:B------:R1:W-:Y:S01]  /*1d90*/  MUFU.EX2 R43, R105 ;  /* 0x00000069002b7308 */ /* 0x0003e20000000800 */
[----:B------:R-:W-:Y:S01]  /*1da0*/  FMUL R101, R51, 1.4426950216293334961 ;  /* 0x3fb8aa3b33657820 */ /* 0x000fe20000400000 */
[--C-:B------:R-:W-:Y:S01]  /*1db0*/  FFMA R51, R54, UR16, -R96.reuse ;  /* 0x0000001036337c23 */ /* 0x100fe20008000860 */
[----:B-1----:R-:W-:-:S04]  /*1dc0*/  FFMA R105, R50, UR16, -R96 ;  /* 0x0000001032697c23 */ /* 0x002fc80008000860 */
[----:B------:R-:W-:Y:S01]  /*1dd0*/  FMUL R97, R105, 1.4426950216293334961 ;  /* 0x3fb8aa3b69617820 */ /* 0x000fe20000400000 */
[----:B------:R-:W-:Y:S01]  /*1de0*/  FMUL R105, R51, 1.4426950216293334961 ;  /* 0x3fb8aa3b33697820 */ /* 0x000fe20000400000 */
[----:B-----5:R-:W-:-:S04]  /*1df0*/  FMNMX R51, R99, R108, !PT ;  /* 0x0000006c63337209 */ /* 0x020fc80007800000 */
[----:B------:R-:W-:Y:S01]  /*1e00*/  FMNMX R51, R51, R94, !PT ;  /* 0x0000005e33337209 */ /* 0x000fe20007800000 */
[----:B------:R-:W-:Y:S01]  /*1e10*/  FFMA R99, R55, UR16, -R96 ;  /* 0x0000001037637c23 */ /* 0x000fe20008000860 */
[----:B0-----:R-:W-:-:S03]  /*1e20*/  FMNMX R103, R103, R110, !PT ;  /* 0x0000006e67677209 */ /* 0x001fc60007800000 */
[----:B------:R-:W-:Y:S01]  /*1e30*/  FFMA R24, R24, UR16, -R51 ;  /* 0x0000001018187c23 */ /* 0x000fe20008000833 */
[----:B------:R-:W-:-:S03]  /*1e40*/  FMUL R106, R99, 1.4426950216293334961 ;  /* 0x3fb8aa3b636a7820 */ /* 0x000fc60000400000 */
[----:B------:R-:W-:Y:S02]  /*1e50*/  FMUL R99, R24, 1.4426950216293334961 ;  /* 0x3fb8aa3b18637820 */ /* 0x000fe40000400000 */
[----:B------:R-:W0:Y:S04]  /*1e60*/  SHFL.BFLY PT, R24, R103, 0x1, 0x1f ;  /* 0x0c201f0067187f89 */ /* 0x000e2800000e0000 */
[----:B---3--:R-:W-:Y:S04]  /*1e70*/  STS.U16 [R89+UR21+0x4000], R98 ;  /* 0x0040006259007988 */ /* 0x008fe80008000415 */
[----:B--2---:R-:W-:Y:S04]  /*1e80*/  STS.U16 [R89+UR21+0x4200], R104 ;  /* 0x0042006859007988 */ /* 0x004fe80008000415 */
[----:B----4-:R-:W-:Y:S01]  /*1e90*/  STS.U16 [R89+UR21+0x4400], R100 ;  /* 0x0044006459007988 */ /* 0x010fe20008000415 */
[----:B------:R-:W-:Y:S01]  /*1ea0*/  FADD R95, -R96, R95 ;  /* 0x0000005f605f7221 */ /* 0x000fe20000000100 */
[----:B------:R-:W-:Y:S01]  /*1eb0*/  FFMA R40, R40, UR16, -R88 ;  /* 0x0000001028287c23 */ /* 0x000fe20008000858 */
[----:B0-----:R-:W-:Y:S01]  /*1ec0*/  FMNMX R103, R103, R24, !PT ;  /* 0x0000001867677209 */ /* 0x001fe20007800000 */
[----:B------:R-:W-:-:S03]  /*1ed0*/  FADD R24, -R51, R94 ;  /* 0x0000005e33187221 */ /* 0x000fc60000000100 */
[----:B------:R-:W-:Y:S01]  /*1ee0*/  FMNMX R103, R103, R0, !PT ;  /* 0x0000000067677209 */ /* 0x000fe20007800000 */
[----:B------:R-:W-:Y:S01]  /*1ef0*/  FMUL R24, R24, 1.4426950216293334961 ;  /* 0x3fb8aa3b18187820 */ /* 0x000fe20000400000 */
[--C-:B------:R-:W-:Y:S01]  /*1f00*/  FFMA R41, R41, UR16, -R88.reuse ;  /* 0x0000001029297c23 */ /* 0x100fe20008000858 */
[--C-:B------:R-:W-:Y:S01]  /*1f10*/  FFMA R44, R44, UR16, -R88.reuse ;  /* 0x000000102c2c7c23 */ /* 0x100fe20008000858 */
[--C-:B------:R-:W-:Y:S01]  /*1f20*/  FFMA R45, R45, UR16, -R88.reuse ;  /* 0x000000102d2d7c23 */ /* 0x100fe20008000858 */
[----:B------:R0:W-:Y:S01]  /*1f30*/  MUFU.EX2 R114, R24 ;  /* 0x0000001800727308 */ /* 0x0001e20000000800 */
[--C-:B------:R-:W-:Y:S01]  /*1f40*/  FFMA R48, R48, UR16, -R88.reuse ;  /* 0x0000001030307c23 */ /* 0x100fe20008000858 */
[--C-:B------:R-:W-:Y:S01]  /*1f50*/  FFMA R49, R49, UR16, -R88.reuse ;  /* 0x0000001031317c23 */ /* 0x100fe20008000858 */
[--C-:B------:R-:W-:Y:S01]  /*1f60*/  FFMA R52, R52, UR16, -R88.reuse ;  /* 0x0000001034347c23 */ /* 0x100fe20008000858 */
[----:B------:R-:W-:Y:S01]  /*1f70*/  FFMA R53, R53, UR16, -R88 ;  /* 0x0000001035357c23 */ /* 0x000fe20008000858 */
[----:B------:R-:W-:Y:S01]  /*1f80*/  FMUL R95, R95, 1.4426950216293334961 ;  /* 0x3fb8aa3b5f5f7820 */ /* 0x000fe20000400000 */
[--C-:B------:R-:W-:Y:S01]  /*1f90*/  FFMA R25, R25, UR16, -R51.reuse ;  /* 0x0000001019197c23 */ /* 0x100fe20008000833 */
[--C-:B------:R-:W-:Y:S01]  /*1fa0*/  FFMA R28, R28, UR16, -R51.reuse ;  /* 0x000000101c1c7c23 */ /* 0x100fe20008000833 */
[----:B0-----:R-:W-:Y:S01]  /*1fb0*/  FADD R24, -R103, R0 ;  /* 0x0000000067187221 */ /* 0x001fe20000000100 */
[--C-:B------:R-:W-:Y:S01]  /*1fc0*/  FFMA R29, R29, UR16, -R51.reuse ;  /* 0x000000101d1d7c23 */ /* 0x100fe20008000833 */
[--C-:B------:R-:W-:Y:S01]  /*1fd0*/  FFMA R32, R32, UR16, -R51.reuse ;  /* 0x0000001020207c23 */ /* 0x100fe20008000833 */
[--C-:B------:R-:W-:Y:S01]  /*1fe0*/  FFMA R33, R33, UR16, -R51.reuse ;  /* 0x0000001021217c23 */ /* 0x100fe20008000833 */
[--C-:B------:R-:W-:Y:S01]  /*1ff0*/  FFMA R36, R36, UR16, -R51.reuse ;  /* 0x0000001024247c23 */ /* 0x100fe20008000833 */
[----:B------:R-:W-:Y:S01]  /*2000*/  FFMA R37, R37, UR16, -R51 ;  /* 0x0000001025257c23 */ /* 0x000fe20008000833 */
[----:B------:R-:W-:Y:S01]  /*2010*/  STS.U16 [R89+UR21+0x4600], R102 ;  /* 0x0046006659007988 */ /* 0x000fe20008000415 */
[----:B------:R0:W-:Y:S06]  /*2020*/  MEMBAR.ALL.CTA ;  /* 0x0000000000007992 */ /* 0x0001ec0000008000 */
[----:B0-----:R-:W0:Y:S01]  /*2030*/  FENCE.VIEW.ASYNC.S ;  /* 0x00000000000073c6 */ /* 0x001e220000000000 */
[--C-:B------:R-:W-:Y:S01]  /*2040*/  FFMA R26, R26, UR16, -R103.reuse ;  /* 0x000000101a1a7c23 */ /* 0x100fe20008000867 */
[--C-:B------:R-:W-:Y:S01]  /*2050*/  FFMA R27, R27, UR16, -R103.reuse ;  /* 0x000000101b1b7c23 */ /* 0x100fe20008000867 */
[--C-:B------:R-:W-:Y:S01]  /*2060*/  FFMA R30, R30, UR16, -R103.reuse ;  /* 0x000000101e1e7c23 */ /* 0x100fe20008000867 */
[--C-:B------:R-:W-:Y:S01]  /*2070*/  FFMA R31, R31, UR16, -R103.reuse ;  /* 0x000000101f1f7c23 */ /* 0x100fe20008000867 */
[--C-:B------:R-:W-:Y:S01]  /*2080*/  FFMA R34, R34, UR16, -R103.reuse ;  /* 0x0000001022227c23 */ /* 0x100fe20008000867 */
[--C-:B------:R-:W-:Y:S01]  /*2090*/  FFMA R35, R35, UR16, -R103.reuse ;  /* 0x0000001023237c23 */ /* 0x100fe20008000867 */
[--C-:B------:R-:W-:Y:S01]  /*20a0*/  FFMA R38, R38, UR16, -R103.reuse ;  /* 0x0000001026267c23 */ /* 0x100fe20008000867 */
[----:B------:R-:W-:Y:S01]  /*20b0*/  FFMA R39, R39, UR16, -R103 ;  /* 0x0000001027277c23 */ /* 0x000fe20008000867 */
[----:B------:R-:W-:Y:S01]  /*20c0*/  FMUL R40, R40, 1.4426950216293334961 ;  /* 0x3fb8aa3b28287820 */ /* 0x000fe20000400000 */
        /* <DEDUP_REMOVED lines=23> */
[----:B------:R-:W1:Y:S08]  /*2240*/  MUFU.EX2 R95, R95 ;  /* 0x0000005f005f7308 */ /* 0x000e700000000800 */
[----:B------:R-:W2:Y:S08]  /*2250*/  MUFU.EX2 R117, R24 ;  /* 0x0000001800757308 */ /* 0x000eb00000000800 */
[----:B------:R-:W-:Y:S08]  /*2260*/  MUFU.EX2 R47, R109 ;  /* 0x0000006d002f7308 */ /* 0x000ff00000000800 */
[----:B------:R-:W-:Y:S08]  /*2270*/  MUFU.EX2 R50, R107 ;  /* 0x0000006b00327308 */ /* 0x000ff00000000800 */
[----:B------:R-:W-:Y:S08]  /*2280*/  MUFU.EX2 R54, R101 ;  /* 0x0000006500367308 */ /* 0x000ff00000000800 */
[----:B------:R-:W-:Y:S08]  /*2290*/  MUFU.EX2 R55, R105 ;  /* 0x0000006900377308 */ /* 0x000ff00000000800 */
[----:B------:R-:W-:Y:S08]  /*22a0*/  MUFU.EX2 R40, R40 ;  /* 0x0000002800287308 */ /* 0x000ff00000000800 */
[----:B------:R-:W3:Y:S08]  /*22b0*/  MUFU.EX2 R41, R41 ;  /* 0x0000002900297308 */ /* 0x000ef00000000800 */
[----:B------:R-:W-:Y:S08]  /*22c0*/  MUFU.EX2 R44, R44 ;  /* 0x0000002c002c7308 */ /* 0x000ff00000000800 */
[----:B------:R-:W4:Y:S08]  /*22d0*/  MUFU.EX2 R45, R45 ;  /* 0x0000002d002d7308 */ /* 0x000f300000000800 */
[----:B------:R-:W-:Y:S08]  /*22e0*/  MUFU.EX2 R48, R48 ;  /* 0x0000003000307308 */ /* 0x000ff00000000800 */
[----:B------:R-:W5:Y:S08]  /*22f0*/  MUFU.EX2 R49, R49 ;  /* 0x0000003100317308 */ /* 0x000f700000000800 */
[----:B------:R-:W-:Y:S08]  /*2300*/  MUFU.EX2 R52, R52 ;  /* 0x0000003400347308 */ /* 0x000ff00000000800 */
[----:B------:R-:W0:Y:S08]  /*2310*/  MUFU.EX2 R53, R53 ;  /* 0x0000003500357308 */ /* 0x000e300000000800 */
[----:B------:R-:W0:Y:S08]  /*2320*/  MUFU.EX2 R97, R97 ;  /* 0x0000006100617308 */ /* 0x000e300000000800 */
[----:B------:R-:W0:Y:S08]  /*2330*/  MUFU.EX2 R106, R106 ;  /* 0x0000006a006a7308 */ /* 0x000e300000000800 */
[----:B------:R-:W-:Y:S08]  /*2340*/  MUFU.EX2 R99, R99 ;  /* 0x0000006300637308 */ /* 0x000ff00000000800 */
[----:B------:R-:W0:Y:S08]  /*2350*/  MUFU.EX2 R108, R25 ;  /* 0x00000019006c7308 */ /* 0x000e300000000800 */
[----:B------:R-:W-:Y:S08]  /*2360*/  MUFU.EX2 R101, R28 ;  /* 0x0000001c00657308 */ /* 0x000ff00000000800 */
[----:B------:R-:W0:Y:S08]  /*2370*/  MUFU.EX2 R110, R29 ;  /* 0x0000001d006e7308 */ /* 0x000e300000000800 */
[----:B------:R-:W-:Y:S08]  /*2380*/  MUFU.EX2 R105, R32 ;  /* 0x0000002000697308 */ /* 0x000ff00000000800 */
[----:B------:R-:W0:Y:S08]  /*2390*/  MUFU.EX2 R112, R33 ;  /* 0x0000002100707308 */ /* 0x000e300000000800 */
[----:B------:R-:W-:Y:S08]  /*23a0*/  MUFU.EX2 R107, R36 ;  /* 0x00000024006b7308 */ /* 0x000ff00000000800 */
[----:B------:R-:W0:Y:S08]  /*23b0*/  MUFU.EX2 R94, R37 ;  /* 0x00000025005e7308 */ /* 0x000e300000000800 */
[----:B------:R4:W-:Y:S08]  /*23c0*/  MUFU.EX2 R109, R26 ;  /* 0x0000001a006d7308 */ /* 0x0009f00000000800 */
[----:B------:R-:W0:Y:S08]  /*23d0*/  MUFU.EX2 R116, R27 ;  /* 0x0000001b00747308 */ /* 0x000e300000000800 */
[----:B------:R0:W-:Y:S08]  /*23e0*/  MUFU.EX2 R111, R30 ;  /* 0x0000001e006f7308 */ /* 0x0001f00000000800 */
[----:B------:R0:W0:Y:S08]  /*23f0*/  MUFU.EX2 R118, R31 ;  /* 0x0000001f00767308 */ /* 0x0000300000000800 */
[----:B------:R0:W-:Y:S08]  /*2400*/  MUFU.EX2 R113, R34 ;  /* 0x0000002200717308 */ /* 0x0001f00000000800 */
[----:B------:R-:W0:Y:S08]  /*2410*/  MUFU.EX2 R120, R35 ;  /* 0x0000002300787308 */ /* 0x000e300000000800 */
[----:B------:R0:W-:Y:S08]  /*2420*/  MUFU.EX2 R115, R38 ;  /* 0x0000002600737308 */ /* 0x0001f00000000800 */
[----:B------:R-:W0:Y:S01]  /*2430*/  MUFU.EX2 R0, R39 ;  /* 0x0000002700007308 */ /* 0x000e220000000800 */
[-C--:B------:R-:W-:Y:S01]  /*2440*/  FMUL R72, R72, R42.reuse ;  /* 0x0000002a48487220 */ /* 0x080fe20000400000 */
[-C--:B------:R-:W-:Y:S01]  /*2450*/  FMUL R73, R73, R42.reuse ;  /* 0x0000002a49497220 */ /* 0x080fe20000400000 */
[-C--:B------:R-:W-:Y:S01]  /*2460*/  FMUL R76, R76, R42.reuse ;  /* 0x0000002a4c4c7220 */ /* 0x080fe20000400000 */
[-C--:B------:R-:W-:Y:S01]  /*2470*/  FMUL R77, R77, R42.reuse ;  /* 0x0000002a4d4d7220 */ /* 0x080fe20000400000 */
[-C--:B------:R-:W-:Y:S01]  /*2480*/  FMUL R80, R80, R42.reuse ;  /* 0x0000002a50507220 */ /* 0x080fe20000400000 */
[-C--:B------:R-:W-:Y:S01]  /*2490*/  FMUL R81, R81, R42.reuse ;  /* 0x0000002a51517220 */ /* 0x080fe20000400000 */
[----:B------:R-:W-:Y:S01]  /*24a0*/  FMUL R84, R84, R42 ;  /* 0x0000002a54547220 */ /* 0x000fe20000400000 */
[-C--:B-1----:R-:W-:Y:S01]  /*24b0*/  FMUL R74, R74, R95.reuse ;  /* 0x0000005f4a4a7220 */ /* 0x082fe20000400000 */
[-C--:B------:R-:W-:Y:S01]  /*24c0*/  FMUL R75, R75, R95.reuse ;  /* 0x0000005f4b4b7220 */ /* 0x080fe20000400000 */
[-C--:B------:R-:W-:Y:S01]  /*24d0*/  FMUL R78, R78, R95.reuse ;  /* 0x0000005f4e4e7220 */ /* 0x080fe20000400000 */
[-C--:B------:R-:W-:Y:S01]  /*24e0*/  FMUL R79, R79, R95.reuse ;  /* 0x0000005f4f4f7220 */ /* 0x080fe20000400000 */
[-C--:B------:R-:W-:Y:S01]  /*24f0*/  FMUL R82, R82, R95.reuse ;  /* 0x0000005f52527220 */ /* 0x080fe20000400000 */
[-C--:B------:R-:W-:Y:S01]  /*2500*/  FMUL R83, R83, R95.reuse ;  /* 0x0000005f53537220 */ /* 0x080fe20000400000 */
[----:B------:R-:W-:Y:S01]  /*2510*/  FMUL R86, R86, R95 ;  /* 0x0000005f56567220 */ /* 0x000fe20000400000 */
[-C--:B------:R-:W-:Y:S01]  /*2520*/  FMUL R56, R56, R114.reuse ;  /* 0x0000007238387220 */ /* 0x080fe20000400000 */
[-C--:B------:R-:W-:Y:S01]  /*2530*/  FMUL R57, R57, R114.reuse ;  /* 0x0000007239397220 */ /* 0x080fe20000400000 */
[-C--:B------:R-:W-:Y:S01]  /*2540*/  FMUL R60, R60, R114.reuse ;  /* 0x000000723c3c7220 */ /* 0x080fe20000400000 */
[-C--:B------:R-:W-:Y:S01]  /*2550*/  FMUL R61, R61, R114.reuse ;  /* 0x000000723d3d7220 */ /* 0x080fe20000400000 */
[-C--:B------:R-:W-:Y:S01]  /*2560*/  FMUL R64, R64, R114.reuse ;  /* 0x0000007240407220 */ /* 0x080fe20000400000 */
[-C--:B------:R-:W-:Y:S01]  /*2570*/  FMUL R65, R65, R114.reuse ;  /* 0x0000007241417220 */ /* 0x080fe20000400000 */
[----:B------:R-:W-:Y:S01]  /*2580*/  FMUL R68, R68, R114 ;  /* 0x0000007244447220 */ /* 0x000fe20000400000 */
[-C--:B--2---:R-:W-:Y:S01]  /*2590*/  FMUL R58, R58, R117.reuse ;  /* 0x000000753a3a7220 */ /* 0x084fe20000400000 */
[-C--:B------:R-:W-:Y:S01]  /*25a0*/  FMUL R59, R59, R117.reuse ;  /* 0x000000753b3b7220 */ /* 0x080fe20000400000 */
[-C--:B------:R-:W-:Y:S01]  /*25b0*/  FMUL R62, R62, R117.reuse ;  /* 0x000000753e3e7220 */ /* 0x080fe20000400000 */
[-C--:B------:R-:W-:Y:S01]  /*25c0*/  FMUL R63, R63, R117.reuse ;  /* 0x000000753f3f7220 */ /* 0x080fe20000400000 */
[-C--:B------:R-:W-:Y:S01]  /*25d0*/  FMUL R66, R66, R117.reuse ;  /* 0x0000007542427220 */ /* 0x080fe20000400000 */
[-C--:B------:R-:W-:Y:S01]  /*25e0*/  FMUL R67, R67, R117.reuse ;  /* 0x0000007543437220 */ /* 0x080fe20000400000 */
[----:B------:R-:W-:Y:S01]  /*25f0*/  FMUL R70, R70, R117 ;  /* 0x0000007546467220 */ /* 0x000fe20000400000 */
[----:B------:R-:W-:Y:S01]  /*2600*/  FMUL R85, R85, R42 ;  /* 0x0000002a55557220 */ /* 0x000fe20000400000 */
[----:B------:R-:W-:Y:S01]  /*2610*/  FMUL R87, R87, R95 ;  /* 0x0000005f57577220 */ /* 0x000fe20000400000 */
[----:B------:R-:W-:Y:S01]  /*2620*/  FMUL R69, R69, R114 ;  /* 0x0000007245457220 */ /* 0x000fe20000400000 */
[----:B------:R-:W-:Y:S01]  /*2630*/  FMUL R71, R71, R117 ;  /* 0x0000007547477220 */ /* 0x000fe20000400000 */
[----:B---3--:R-:W-:-:S02]  /*2640*/  F2FP.BF16.F32.PACK_AB R24, R41, R40 ;  /* 0x000000282918723e */ /* 0x008fc400000010ff */
[----:B----4-:R-:W-:Y:S02]  /*2650*/  F2FP.BF16.F32.PACK_AB R26, R45, R44 ;  /* 0x0000002c2d1a723e */ /* 0x010fe400000010ff */
[----:B-----5:R-:W-:Y:S02]  /*2660*/  F2FP.BF16.F32.PACK_AB R28, R49, R48 ;  /* 0x00000030311c723e */ /* 0x020fe400000010ff */
[----:B0-----:R-:W-:Y:S02]  /*2670*/  F2FP.BF16.F32.PACK_AB R30, R53, R52 ;  /* 0x00000034351e723e */ /* 0x001fe400000010ff */
[----:B------:R-:W-:Y:S02]  /*2680*/  F2FP.BF16.F32.PACK_AB R25, R46, R43 ;  /* 0x0000002b2e19723e */ /* 0x000fe400000010ff */
[----:B------:R-:W-:Y:S02]  /*2690*/  F2FP.BF16.F32.PACK_AB R27, R50, R47 ;  /* 0x0000002f321b723e */ /* 0x000fe400000010ff */
[----:B------:R-:W-:-:S02]  /*26a0*/  F2FP.BF16.F32.PACK_AB R29, R54, R97 ;  /* 0x00000061361d723e */ /* 0x000fc400000010ff */
[----:B------:R-:W-:Y:S02]  /*26b0*/  F2FP.BF16.F32.PACK_AB R31, R106, R55 ;  /* 0x000000376a1f723e */ /* 0x000fe400000010ff */
[----:B------:R-:W-:Y:S02]  /*26c0*/  F2FP.BF16.F32.PACK_AB R32, R108, R99 ;  /* 0x000000636c20723e */ /* 0x000fe400000010ff */
[----:B------:R-:W-:Y:S02]  /*26d0*/  F2FP.BF16.F32.PACK_AB R34, R110, R101 ;  /* 0x000000656e22723e */ /* 0x000fe400000010ff */
[----:B------:R-:W-:Y:S02]  /*26e0*/  F2FP.BF16.F32.PACK_AB R36, R112, R105 ;  /* 0x000000697024723e */ /* 0x000fe400000010ff */
[----:B------:R-:W-:Y:S02]  /*26f0*/  F2FP.BF16.F32.PACK_AB R38, R94, R107 ;  /* 0x0000006b5e26723e */ /* 0x000fe400000010ff */
[----:B------:R-:W-:-:S02]  /*2700*/  F2FP.BF16.F32.PACK_AB R33, R116, R109 ;  /* 0x0000006d7421723e */ /* 0x000fc400000010ff */
[----:B------:R-:W-:Y:S02]  /*2710*/  F2FP.BF16.F32.PACK_AB R35, R118, R111 ;  /* 0x0000006f7623723e */ /* 0x000fe400000010ff */
[----:B------:R-:W-:Y:S02]  /*2720*/  F2FP.BF16.F32.PACK_AB R37, R120, R113 ;  /* 0x000000717825723e */ /* 0x000fe400000010ff */
[----:B------:R-:W-:Y:S01]  /*2730*/  F2FP.BF16.F32.PACK_AB R39, R0, R115 ;  /* 0x000000730027723e */ /* 0x000fe200000010ff */
[----:B------:R-:W-:Y:S06]  /*2740*/  BAR.SYNC.DEFER_BLOCKING 0x0 ;  /* 0x0000000000007b1d */ /* 0x000fec0000010000 */
[----:B------:R-:W-:-:S06]  /*2750*/  WARPGROUP.ARRIVE ;  /* 0x00000000000079c5 */ /* 0x000fcc0000000000 */
[----:B------:R-:W-:Y:S01]  /*2760*/  HGMMA.64x32x16.F32.BF16 R72, R24, gdesc[UR8], R72 ;  /* 0x0060000818487df0 */ /* 0x000fe20008701848 */
[----:B------:R-:W-:Y:S01]  /*2770*/  FADD R41, R40, R41 ;  /* 0x0000002928297221 */ /* 0x000fe20000000000 */
        /* <DEDUP_REMOVED lines=16> */
[----:B------:R-:W-:Y:S03]  /*2880*/  HGMMA.64x32x16.F32.BF16 R72, R28, gdesc[UR12], R72 ;  /* 0x0060000c1c487df0 */ /* 0x000fe60008701848 */
        /* <DEDUP_REMOVED lines=11> */
[----:B------:R-:W-:-:S02]  /*2940*/  FADD R107, R94, R107 ;  /* 0x0000006b5e6b7221 */ /* 0x000fc40000000000 */
[----:B------:R-:W0:Y:S04]  /*2950*/  SHFL.BFLY PT, R41, R52, 0x2, 0x1f ;  /* 0x0c401f0034297f89 */ /* 0x000e2800000e0000 */
[----:B------:R-:W1:Y:S04]  /*2960*/  SHFL.BFLY PT, R0, R55, 0x2, 0x1f ;  /* 0x0c401f0037007f89 */ /* 0x000e6800000e0000 */
[----:B------:R-:W2:Y:S04]  /*2970*/  SHFL.BFLY PT, R46, R115, 0x2, 0x1f ;  /* 0x0c401f00732e7f89 */ /* 0x000ea800000e0000 */
[----:B------:R-:W3:Y:S01]  /*2980*/  SHFL.BFLY PT, R44, R107, 0x2, 0x1f ;  /* 0x0c401f006b2c7f89 */ /* 0x000ee200000e0000 */
[----:B------:R-:W-:Y:S01]  /*2990*/  HGMMA.64x32x16.F32.BF16 R56, R36, gdesc[UR12], R56, gsb0 ;  /* 0x0060000c24387df0 */ /* 0x000fe20008001838 */
[----:B0-----:R-:W-:Y:S01]  /*29a0*/  FADD R41, R52, R41 ;  /* 0x0000002934297221 */ /* 0x001fe20000000000 */
[----:B-1----:R-:W-:Y:S01]  /*29b0*/  FADD R40, R55, R0 ;  /* 0x0000000037287221 */ /* 0x002fe20000000000 */
[----:B--2---:R-:W-:Y:S01]  /*29c0*/  FADD R46, R115, R46 ;  /* 0x0000002e732e7221 */ /* 0x004fe20000000000 */
[----:B---3--:R-:W-:-:S02]  /*29d0*/  FADD R44, R107, R44 ;  /* 0x0000002c6b2c7221 */ /* 0x008fc40000000000 */
[----:B------:R-:W0:Y:S04]  /*29e0*/  SHFL.BFLY PT, R0, R41, 0x1, 0x1f ;  /* 0x0c201f0029007f89 */ /* 0x000e2800000e0000 */
[----:B------:R-:W1:Y:S04]  /*29f0*/  SHFL.BFLY PT, R43, R40, 0x1, 0x1f ;  /* 0x0c201f00282b7f89 */ /* 0x000e6800000e0000 */
[----:B------:R-:W2:Y:S01]  /*2a00*/  SHFL.BFLY PT, R47, R46, 0x1, 0x1f ;  /* 0x0c201f002e2f7f89 */ /* 0x000ea200000e0000 */
[----:B------:R-:W-:-:S03]  /*2a10*/  UIADD3 UR6, UR6, 0x20, URZ ;  /* 0x0000002006067890 */ /* 0x000fc6000fffe03f */
[----:B------:R-:W3:Y:S01]  /*2a20*/  SHFL.BFLY PT, R45, R44, 0x1, 0x1f ;  /* 0x0c201f002c2d7f89 */ /* 0x000ee200000e0000 */
[----:B------:R-:W-:-:S06]  /*2a30*/  UISETP.GE.AND UP0, UPT, UR6, UR24, UPT ;  /* 0x000000180600728c */ /* 0x000fcc000bf06270 */
[----:B------:R-:W-:Y:S01]  /*2a40*/  PLOP3.LUT P0, PT, PT, PT, UP0, 0x80, 0x0 ;  /* 0x000000000000781c */ /* 0x000fe20003f0f008 */
[----:B------:R-:W-:Y:S01]  /*2a50*/  ULEA UR4, UR17, UR4, 0x5 ;  /* 0x0000000411047291 */ /* 0x000fe2000f8e283f */
[----:B0-----:R-:W-:Y:S01]  /*2a60*/  FADD R49, R41, R0 ;  /* 0x0000000029317221 */ /* 0x001fe20000000000 */
[----:B------:R-:W-:Y:S01]  /*2a70*/  ULEA UR5, UR19, UR5, 0x5 ;  /* 0x0000000513057291 */ /* 0x000fe2000f8e283f */
[----:B-1----:R-:W-:Y:S01]  /*2a80*/  FADD R48, R40, R43 ;  /* 0x0000002b28307221 */ /* 0x002fe20000000000 */
[----:B--2---:R-:W-:-:S03]  /*2a90*/  FADD R0, R46, R47 ;  /* 0x0000002f2e007221 */ /* 0x004fc60000000000 */
[----:B------:R-:W-:Y:S01]  /*2aa0*/  FFMA R20, R95, R20, R48 ;  /* 0x000000145f147223 */ /* 0x000fe20000000030 */
[----:B---3--:R-:W-:Y:S01]  /*2ab0*/  FADD R45, R44, R45 ;  /* 0x0000002d2c2d7221 */ /* 0x008fe20000000000 */
[----:B------:R-:W-:Y:S01]  /*2ac0*/  FFMA R18, R117, R18, R0 ;  /* 0x0000001275127223 */ /* 0x000fe20000000000 */
[----:B------:R-:W-:Y:S01]  /*2ad0*/  FFMA R21, R42, R21, R49 ;  /* 0x000000152a157223 */ /* 0x000fe20000000031 */
[----:B------:R-:W-:Y:S01]  /*2ae0*/  MOV R40, R103 ;  /* 0x0000006700287202 */ /* 0x000fe20000000f00 */
[----:B------:R-:W-:Y:S01]  /*2af0*/  FFMA R19, R114, R19, R45 ;  /* 0x0000001372137223 */ /* 0x000fe2000000002d */
[----:B------:R-:W-:Y:S01]  /*2b00*/  MOV R0, R103 ;  /* 0x0000006700007202 */ /* 0x000fe20000000f00 */
[----:B------:R-:W-:Y:S02]  /*2b10*/  WARPGROUP.DEPBAR.LE gsb0, 0x0 ;  /* 0x00008000000079c5 */ /* 0x000fe40000010000 */
[----:B------:R-:W-:Y:S02]  /*2b20*/  MOV R94, R51 ;  /* 0x00000033005e7202 */ /* 0x000fe40000000f00 */
[----:B------:R-:W-:-:S02]  /*2b30*/  MOV R95, R96 ;  /* 0x00000060005f7202 */ /* 0x000fc40000000f00 */
[----:B------:R-:W-:Y:S01]  /*2b40*/  MOV R97, R88 ;  /* 0x0000005800617202 */ /* 0x000fe20000000f00 */
[----:B------:R-:W-:Y:S06]  /*2b50*/  @!P0 BRA `(.L_x_1) ;  /* 0xffffffe8006c8947 */ /* 0x000fec000383ffff */
.L_x_0:
[----:B------:R-:W-:Y:S01]  /*2b60*/  FMUL R3, R70, 0.25 ;  /* 0x3e80000046037820 */ /* 0x000fe20000400000 */
[----:B------:R-:W-:Y:S01]  /*2b70*/  FSETP.GT.AND P3, PT, |R18|, 8.50705917302346158658e+37, PT ;  /* 0x7e8000001200780b */ /* 0x000fe20003f64200 */
[----:B-1----:R-:W-:Y:S01]  /*2b80*/  FMUL R2, R71, 0.25 ;  /* 0x3e80000047027820 */ /* 0x002fe20000400000 */
[----:B------:R-:W-:Y:S01]  /*2b90*/  FMUL R4, R67, 0.25 ;  /* 0x3e80000043047820 */ /* 0x000fe20000400000 */
[----:B------:R-:W-:Y:S01]  /*2ba0*/  MOV R33, R19 ;  /* 0x0000001300217202 */ /* 0x000fe20000000f00 */
[----:B------:R-:W-:Y:S01]  /*2bb0*/  FMUL R5, R62, 0.25 ;  /* 0x3e8000003e057820 */ /* 0x000fe20000400000 */
[----:B------:R-:W-:Y:S01]  /*2bc0*/  FSEL R26, R3, R70, P3 ;  /* 0x00000046031a7208 */ /* 0x000fe20001800000 */
        /* <DEDUP_REMOVED lines=9> */
[----:B------:R-:W-:Y:S01]  /*2c60*/  FSETP.GT.AND P1, PT, |R33|, 8.50705917302346158658e+37, PT ;  /* 0x7e8000002100780b */ /* 0x000fe20003f24200 */
        /* <DEDUP_REMOVED lines=9> */
[----:B------:R-:W-:Y:S01]  /*2d00*/  MOV R46, R20 ;  /* 0x00000014002e7202 */ /* 0x000fe20000000f00 */
[----:B------:R-:W-:Y:S01]  /*2d10*/  FMUL R7, R78, 0.25 ;  /* 0x3e8000004e077820 */ /* 0x000fe20000400000 */
[----:B------:R-:W-:Y:S01]  /*2d20*/  FSEL R29, R4, R65, P1 ;  /* 0x00000041041d7208 */ /* 0x000fe20000800000 */
[----:B------:R-:W-:Y:S01]  /*2d30*/  FMUL R4, R87, 0.25 ;  /* 0x3e80000057047820 */ /* 0x000fe20000400000 */
[C---:B------:R-:W-:Y:S01]  /*2d40*/  FSETP.GT.AND P0, PT, |R46|.reuse, 8.50705917302346158658e+37, PT ;  /* 0x7e8000002e00780b */ /* 0x040fe20003f04200 */
[----:B------:R-:W-:Y:S01]  /*2d50*/  FMUL R9, R46, 8388608 ;  /* 0x4b0000002e097820 */ /* 0x000fe20000400000 */
        /* <DEDUP_REMOVED lines=9> */
[----:B------:R-:W-:Y:S01]  /*2df0*/  FMUL R10, R33, 8388608 ;  /* 0x4b000000210a7820 */ /* 0x000fe20000400000 */
[----:B------:R-:W-:Y:S01]  /*2e00*/  FSEL R34, R5, R64, P1 ;  /* 0x0000004005227208 */ /* 0x000fe20000800000 */
[----:B------:R-:W-:Y:S01]  /*2e10*/  FMUL R5, R56, 0.25 ;  /* 0x3e80000038057820 */ /* 0x000fe20000400000 */
[----:B------:R-:W-:Y:S01]  /*2e20*/  FSEL R86, R3, R86, P0 ;  /* 0x0000005603567208 */ /* 0x000fe20000000000 */
        /* <DEDUP_REMOVED lines=15> */
[----:B------:R-:W-:Y:S01]  /*2f20*/  FSETP.GEU.AND P5, PT, R55, 1.175494350822287508e-38, PT ;  /* 0x008000003700780b */ /* 0x000fe20003fae000 */
[----:B------:R-:W-:Y:S01]  /*2f30*/  BAR.SYNC.DEFER_BLOCKING 0x0 ;  /* 0x0000000000007b1d */ /* 0x000fe20000010000 */
[----:B------:R-:W-:Y:S01]  /*2f40*/  FSEL R38, R5, R82, P0 ;  /* 0x0000005205267208 */ /* 0x000fe20000000000 */
[----:B------:R-:W-:Y:S01]  /*2f50*/  FMUL R5, R74, 0.25 ;  /* 0x3e8000004a057820 */ /* 0x000fe20000400000 */
[----:B------:R-:W-:Y:S01]  /*2f60*/  FSEL R39, R3, R80, P2 ;  /* 0x0000005003277208 */ /* 0x000fe20001000000 */
[----:B------:R-:W-:Y:S01]  /*2f70*/  FMUL R3, R18, 8388608 ;  /* 0x4b00000012037820 */ /* 0x000fe20000400000 */
[----:B------:R-:W-:-:S03]  /*2f80*/  FSEL R77, R2, R77, P2 ;  /* 0x0000004d024d7208 */ /* 0x000fc60001000000 */
[----:B------:R-:W0:Y:S01]  /*2f90*/  LDC R69, c[0x0][0x278] ;  /* 0x00009e00ff457b82 */ /* 0x000e220000000800 */
[----:B------:R-:W-:Y:S01]  /*2fa0*/  FSETP.GEU.AND P6, PT, R46, 1.175494350822287508e-38, PT ;  /* 0x008000002e00780b */ /* 0x000fe20003fce000 */
[----:B------:R-:W-:Y:S01]  /*2fb0*/  ULDC.64 UR4, c[0x0][0x270] ;  /* 0x00009c0000047ab9 */ /* 0x000fe20000000a00 */
[----:B------:R-:W-:Y:S01]  /*2fc0*/  FSEL R8, R8, R55, !P5 ;  /* 0x0000003708087208 */ /* 0x000fe20006800000 */
[----:B------:R-:W-:Y:S01]  /*2fd0*/  UIMAD UR4, UR20, UR4, URZ ;  /* 0x00000004140472a4 */ /* 0x000fe2000f8e023f */
[----:B------:R-:W-:Y:S02]  /*2fe0*/  FSEL R2, RZ, -23, P5 ;  /* 0xc1b80000ff027808 */ /* 0x000fe40002800000 */
[----:B------:R-:W-:Y:S02]  /*2ff0*/  FSETP.GEU.AND P4, PT, R33, 1.175494350822287508e-38, PT ;  /* 0x008000002100780b */ /* 0x000fe40003f8e000 */
[----:B------:R-:W-:Y:S02]  /*3000*/  FSETP.GEU.AND P5, PT, R18, 1.175494350822287508e-38, PT ;  /* 0x008000001200780b */ /* 0x000fe40003fae000 */
[----:B------:R-:W-:Y:S01]  /*3010*/  FSEL R31, R6, R61, P1 ;  /* 0x0000003d061f7208 */ /* 0x000fe20000800000 */
[----:B------:R-:W-:Y:S01]  /*3020*/  FMUL R6, R75, 0.25 ;  /* 0x3e8000004b067820 */ /* 0x000fe20000400000 */
[----:B------:R-:W-:-:S02]  /*3030*/  FSEL R73, R4, R73, P2 ;  /* 0x0000004904497208 */ /* 0x000fc40001000000 */
[----:B------:R-:W-:Y:S01]  /*3040*/  FSEL R78, R7, R78, P0 ;  /* 0x0000004e074e7208 */ /* 0x000fe20000000000 */
[----:B------:R-:W-:Y:S01]  /*3050*/  FMUL R7, R72, 0.25 ;  /* 0x3e80000048077820 */ /* 0x000fe20000400000 */
[----:B------:R-:W-:Y:S02]  /*3060*/  FSEL R9, R9, R46, !P6 ;  /* 0x0000002e09097208 */ /* 0x000fe40007000000 */
[----:B------:R-:W-:Y:S02]  /*3070*/  FSEL R4, RZ, -23, P6 ;  /* 0xc1b80000ff047808 */ /* 0x000fe40003000000 */
[----:B------:R-:W-:Y:S02]  /*3080*/  FSETP.GEU.AND P6, PT, |R18|, 1.175494350822287508e-38, PT ;  /* 0x008000001200780b */ /* 0x000fe40003fce200 */
[----:B------:R-:W-:Y:S01]  /*3090*/  FSEL R74, R5, R74, P0 ;  /* 0x0000004a054a7208 */ /* 0x000fe20000000000 */
[----:B------:R-:W-:Y:S01]  /*30a0*/  FMUL R5, R76, 0.25 ;  /* 0x3e8000004c057820 */ /* 0x000fe20000400000 */
[----:B------:R-:W-:Y:S01]  /*30b0*/  FSEL R10, R10, R33, !P4 ;  /* 0x000000210a0a7208 */ /* 0x000fe20006000000 */
[C---:B0-----:R-:W-:Y:S01]  /*30c0*/  IMAD R61, R69.reuse, 0xe, RZ ;  /* 0x0000000e453d7824 */ /* 0x041fe200078e02ff */
[----:B------:R-:W-:Y:S01]  /*30d0*/  FSEL R20, RZ, -23, P4 ;  /* 0xc1b80000ff147808 */ /* 0x000fe20002000000 */
[----:B------:R-:W-:Y:S01]  /*30e0*/  IMAD R95, R69, 0x12, RZ ;  /* 0x00000012455f7824 */ /* 0x000fe200078e02ff */
[----:B------:R-:W-:Y:S01]  /*30f0*/  FSEL R12, R3, R18, !P5 ;  /* 0x00000012030c7208 */ /* 0x000fe20006800000 */
[----:B------:R-:W-:Y:S01]  /*3100*/  @P3 FMUL R18, R18, 0.25 ;  /* 0x3e80000012123820 */ /* 0x000fe20000400000 */
[C---:B------:R-:W-:Y:S01]  /*3110*/  FSETP.GEU.AND P4, PT, |R33|.reuse, 1.175494350822287508e-38, PT ;  /* 0x008000002100780b */ /* 0x040fe20003f8e200 */
[----:B------:R-:W-:Y:S01]  /*3120*/  @P1 FMUL R33, R33, 0.25 ;  /* 0x3e80000021211820 */ /* 0x000fe20000400000 */
[C---:B------:R-:W-:Y:S01]  /*3130*/  FSETP.GEU.AND P3, PT, |R46|.reuse, 1.175494350822287508e-38, PT ;  /* 0x008000002e00780b */ /* 0x040fe20003f6e200 */
[----:B------:R-:W-:Y:S01]  /*3140*/  @P0 FMUL R46, R46, 0.25 ;  /* 0x3e8000002e2e0820 */ /* 0x000fe20000400000 */
[----:B------:R-:W-:Y:S01]  /*3150*/  FSEL R44, R6, R75, P0 ;  /* 0x0000004b062c7208 */ /* 0x000fe20000000000 */
[----:B------:R-:W-:Y:S01]  /*3160*/  @!P6 FMUL R18, R18, 16777216 ;  /* 0x4b8000001212e820 */ /* 0x000fe20000400000 */
[----:B------:R-:W-:Y:S01]  /*3170*/  IADD3 R3, R8, -0x3f3504f3, RZ ;  /* 0xc0cafb0d08037810 */ /* 0x000fe20007ffe0ff */
[----:B------:R-:W-:Y:S01]  /*3180*/  @!P6 FMUL R17, R17, 16777216 ;  /* 0x4b8000001111e820 */ /* 0x000fe20000400000 */
[----:B------:R-:W-:Y:S01]  /*3190*/  FSEL R53, R7, R72, P2 ;  /* 0x0000004807357208 */ /* 0x000fe20001000000 */
[----:B------:R-:W-:Y:S01]  /*31a0*/  @!P6 FMUL R26, R26, 16777216 ;  /* 0x4b8000001a1ae820 */ /* 0x000fe20000400000 */
[----:B------:R-:W-:Y:S01]  /*31b0*/  IADD3 R6, R9, -0x3f3504f3, RZ ;  /* 0xc0cafb0d09067810 */ /* 0x000fe20007ffe0ff */
[----:B------:R-:W0:Y:S01]  /*31c0*/  MUFU.RCP R18, R18 ;  /* 0x0000001200127308 */ /* 0x000e220000001000 */
[----:B------:R-:W-:Y:S01]  /*31d0*/  IADD3 R7, R10, -0x3f3504f3, RZ ;  /* 0xc0cafb0d0a077810 */ /* 0x000fe20007ffe0ff */
[----:B------:R-:W-:Y:S01]  /*31e0*/  @!P4 FMUL R33, R33, 16777216 ;  /* 0x4b8000002121c820 */ /* 0x000fe20000400000 */
[----:B------:R-:W-:Y:S01]  /*31f0*/  FSEL R47, R5, R76, P2 ;  /* 0x0000004c052f7208 */ /* 0x000fe20001000000 */
[----:B------:R-:W-:Y:S01]  /*3200*/  @!P3 FMUL R46, R46, 16777216 ;  /* 0x4b8000002e2eb820 */ /* 0x000fe20000400000 */
[----:B------:R-:W-:Y:S01]  /*3210*/  LOP3.LUT R5, R3, 0xff800000, RZ, 0xc0, !PT ;  /* 0xff80000003057812 */ /* 0x000fe200078ec0ff */
[----:B------:R-:W-:Y:S01]  /*3220*/  @!P6 FMUL R15, R15, 16777216 ;  /* 0x4b8000000f0fe820 */ /* 0x000fe20000400000 */
[----:B------:R-:W-:Y:S01]  /*3230*/  IADD3 R11, R12, -0x3f3504f3, RZ ;  /* 0xc0cafb0d0c0b7810 */ /* 0x000fe20007ffe0ff */
[----:B------:R-:W-:Y:S01]  /*3240*/  @!P6 FMUL R16, R16, 16777216 ;  /* 0x4b8000001010e820 */ /* 0x000fe20000400000 */
[----:B------:R-:W-:Y:S01]  /*3250*/  LOP3.LUT R48, R6, 0xff800000, RZ, 0xc0, !PT ;  /* 0xff80000006307812 */ /* 0x000fe200078ec0ff */
[----:B------:R-:W-:Y:S01]  /*3260*/  @!P6 FMUL R13, R13, 16777216 ;  /* 0x4b8000000d0de820 */ /* 0x000fe20000400000 */
[----:B------:R-:W-:Y:S01]  /*3270*/  LOP3.LUT R41, R7, 0xff800000, RZ, 0xc0, !PT ;  /* 0xff80000007297812 */ /* 0x000fe200078ec0ff */
[----:B------:R-:W-:Y:S01]  /*3280*/  @!P6 FMUL R14, R14, 16777216 ;  /* 0x4b8000000e0ee820 */ /* 0x000fe20000400000 */
[----:B------:R-:W-:Y:S01]  /*3290*/  I2FP.F32.S32 R3, R5 ;  /* 0x0000000500037245 */ /* 0x000fe20000201400 */
[----:B------:R-:W-:Y:S01]  /*32a0*/  @!P6 FMUL R59, R59, 16777216 ;  /* 0x4b8000003b3be820 */ /* 0x000fe20000400000 */
[----:B------:R-:W-:Y:S01]  /*32b0*/  LOP3.LUT R43, R11, 0xff800000, RZ, 0xc0, !PT ;  /* 0xff8000000b2b7812 */ /* 0x000fe200078ec0ff */
[----:B------:R-:W-:Y:S01]  /*32c0*/  @!P4 FMUL R25, R25, 16777216 ;  /* 0x4b8000001919c820 */ /* 0x000fe20000400000 */
[----:B------:R-:W-:Y:S01]  /*32d0*/  I2FP.F32.S32 R7, R48 ;  /* 0x0000003000077245 */ /* 0x000fe20000201400 */
[----:B------:R-:W-:Y:S01]  /*32e0*/  FFMA.FTZ R2, R3, 1.1920928955078125e-07, R2 ;  /* 0x3400000003027823 */ /* 0x000fe20000010002 */
[----:B------:R-:W-:Y:S01]  /*32f0*/  I2FP.F32.S32 R11, R41 ;  /* 0x00000029000b7245 */ /* 0x000fe20000201400 */
[----:B------:R-:W-:Y:S01]  /*3300*/  @!P6 FMUL R58, R58, 16777216 ;  /* 0x4b8000003a3ae820 */ /* 0x000fe20000400000 */
[----:B------:R-:W-:Y:S01]  /*3310*/  FSETP.GEU.AND P1, PT, |R55|, 1.175494350822287508e-38, PT ;  /* 0x008000003700780b */ /* 0x000fe20003f2e200 */
[----:B------:R-:W-:Y:S01]  /*3320*/  FFMA.FTZ R3, R7, 1.1920928955078125e-07, R4 ;  /* 0x3400000007037823 */ /* 0x000fe20000010004 */
[----:B------:R-:W-:Y:S01]  /*3330*/  FSEL R21, RZ, -23, P5 ;  /* 0xc1b80000ff157808 */ /* 0x000fe20002800000 */
[----:B------:R-:W-:Y:S01]  /*3340*/  FFMA.FTZ R20, R11, 1.1920928955078125e-07, R20 ;  /* 0x340000000b147823 */ /* 0x000fe20000010014 */
[----:B------:R-:W1:Y:S01]  /*3350*/  MUFU.RCP R4, R33 ;  /* 0x0000002100047308 */ /* 0x000e620000001000 */
[----:B------:R-:W-:Y:S01]  /*3360*/  I2FP.F32.S32 R6, R43 ;  /* 0x0000002b00067245 */ /* 0x000fe20000201400 */
[----:B------:R-:W-:Y:S01]  /*3370*/  @!P3 FMUL R30, R30, 16777216 ;  /* 0x4b8000001e1eb820 */ /* 0x000fe20000400000 */
[----:B------:R-:W-:Y:S01]  /*3380*/  @!P3 FMUL R42, R42, 16777216 ;  /* 0x4b8000002a2ab820 */ /* 0x000fe20000400000 */
[----:B------:R-:W-:Y:S01]  /*3390*/  @!P4 FMUL R57, R57, 16777216 ;  /* 0x4b8000003939c820 */ /* 0x000fe20000400000 */
[----:B------:R-:W-:Y:S01]  /*33a0*/  @!P4 FMUL R27, R27, 16777216 ;  /* 0x4b8000001b1bc820 */ /* 0x000fe20000400000 */
[----:B------:R-:W-:Y:S01]  /*33b0*/  @!P3 FMUL R86, R86, 16777216 ;  /* 0x4b8000005656b820 */ /* 0x000fe20000400000 */
[----:B------:R-:W-:Y:S01]  /*33c0*/  @!P3 FMUL R32, R32, 16777216 ;  /* 0x4b8000002020b820 */ /* 0x000fe20000400000 */
[----:B------:R-:W2:Y:S01]  /*33d0*/  MUFU.RCP R11, R46 ;  /* 0x0000002e000b7308 */ /* 0x000ea20000001000 */
[----:B------:R-:W-:Y:S01]  /*33e0*/  @!P3 FMUL R38, R38, 16777216 ;  /* 0x4b8000002626b820 */ /* 0x000fe20000400000 */
[----:B------:R-:W-:Y:S01]  /*33f0*/  @!P3 FMUL R78, R78, 16777216 ;  /* 0x4b8000004e4eb820 */ /* 0x000fe20000400000 */
[----:B------:R-:W-:Y:S01]  /*3400*/  @!P3 FMUL R44, R44, 16777216 ;  /* 0x4b8000002c2cb820 */ /* 0x000fe20000400000 */
[----:B------:R-:W-:Y:S01]  /*3410*/  @!P3 FMUL R74, R74, 16777216 ;  /* 0x4b8000004a4ab820 */ /* 0x000fe20000400000 */
[----:B------:R-:W-:Y:S01]  /*3420*/  IADD3 R5, R8, -R5, RZ ;  /* 0x8000000508057210 */ /* 0x000fe20007ffe0ff */
[C---:B0-----:R-:W-:Y:S01]  /*3430*/  FMUL R17, R18.reuse, R17 ;  /* 0x0000001112117220 */ /* 0x041fe20000400000 */
[C---:B------:R-:W-:Y:S01]  /*3440*/  FMUL R26, R18.reuse, R26 ;  /* 0x0000001a121a7220 */ /* 0x040fe20000400000 */
[C---:B------:R-:W-:Y:S01]  /*3450*/  FMUL R15, R18.reuse, R15 ;  /* 0x0000000f120f7220 */ /* 0x040fe20000400000 */
[C---:B------:R-:W-:Y:S01]  /*3460*/  FMUL R16, R18.reuse, R16 ;  /* 0x0000001012107220 */ /* 0x040fe20000400000 */
[C---:B------:R-:W-:Y:S01]  /*3470*/  FMUL R13, R18.reuse, R13 ;  /* 0x0000000d120d7220 */ /* 0x040fe20000400000 */
[C---:B------:R-:W-:Y:S01]  /*3480*/  FMUL R14, R18.reuse, R14 ;  /* 0x0000000e120e7220 */ /* 0x040fe20000400000 */
[----:B------:R-:W-:Y:S01]  /*3490*/  FMUL R7, R18, R59 ;  /* 0x0000003b12077220 */ /* 0x000fe20000400000 */
[----:B-1----:R-:W-:Y:S01]  /*34a0*/  FMUL R36, R4, R25 ;  /* 0x0000001904247220 */ /* 0x002fe20000400000 */
[----:B------:R-:W-:Y:S01]  /*34b0*/  FFMA.FTZ R21, R6, 1.1920928955078125e-07, R21 ;  /* 0x3400000006157823 */ /* 0x000fe20000010015 */
[----:B------:R-:W-:Y:S01]  /*34c0*/  FMUL R18, R18, R58 ;  /* 0x0000003a12127220 */ /* 0x000fe20000400000 */
[C---:B------:R-:W-:Y:S01]  /*34d0*/  FMUL R6, R4.reuse, R57 ;  /* 0x0000003904067220 */ /* 0x040fe20000400000 */
[C---:B--2---:R-:W-:Y:S01]  /*34e0*/  FMUL R25, R11.reuse, R30 ;  /* 0x0000001e0b197220 */ /* 0x044fe20000400000 */
[C---:B------:R-:W-:Y:S01]  /*34f0*/  FMUL R35, R11.reuse, R42 ;  /* 0x0000002a0b237220 */ /* 0x040fe20000400000 */
[----:B------:R-:W-:Y:S01]  /*3500*/  FMUL R45, R4, R27 ;  /* 0x0000001b042d7220 */ /* 0x000fe20000400000 */
[C---:B------:R-:W-:Y:S01]  /*3510*/  FMUL R30, R11.reuse, R86 ;  /* 0x000000560b1e7220 */ /* 0x040fe20000400000 */
[C---:B------:R-:W-:Y:S01]  /*3520*/  FMUL R33, R11.reuse, R32 ;  /* 0x000000200b217220 */ /* 0x040fe20000400000 */
[C---:B------:R-:W-:Y:S01]  /*3530*/  FMUL R38, R11.reuse, R38 ;  /* 0x000000260b267220 */ /* 0x040fe20000400000 */
[C---:B------:R-:W-:Y:S01]  /*3540*/  FMUL R42, R11.reuse, R78 ;  /* 0x0000004e0b2a7220 */ /* 0x040fe20000400000 */
[C---:B------:R-:W-:Y:S01]  /*3550*/  FMUL R49, R11.reuse, R44 ;  /* 0x0000002c0b317220 */ /* 0x040fe20000400000 */
[----:B------:R-:W-:Y:S01]  /*3560*/  FMUL R74, R11, R74 ;  /* 0x0000004a0b4a7220 */ /* 0x000fe20000400000 */
[----:B------:R-:W-:Y:S01]  /*3570*/  MOV R52, 0x3dc6b27f ;  /* 0x3dc6b27f00347802 */ /* 0x000fe20000000f00 */
[----:B------:R-:W-:Y:S01]  /*3580*/  @P2 FMUL R55, R55, 0.25 ;  /* 0x3e80000037372820 */ /* 0x000fe20000400000 */
[----:B------:R-:W-:Y:S01]  /*3590*/  FADD R11, R5, -1 ;  /* 0xbf800000050b7421 */ /* 0x000fe20000000000 */
[----:B------:R-:W-:Y:S01]  /*35a0*/  IADD3 R48, R9, -R48, RZ ;  /* 0x8000003009307210 */ /* 0x000fe20007ffe0ff */
[----:B------:R-:W-:Y:S01]  /*35b0*/  @!P4 FMUL R19, R19, 16777216 ;  /* 0x4b8000001313c820 */ /* 0x000fe20000400000 */
[----:B------:R-:W-:Y:S01]  /*35c0*/  IADD3 R41, R10, -R41, RZ ;  /* 0x800000290a297210 */ /* 0x000fe20007ffe0ff */
[----:B------:R-:W-:Y:S01]  /*35d0*/  @!P1 FMUL R55, R55, 16777216 ;  /* 0x4b80000037379820 */ /* 0x000fe20000400000 */
[----:B------:R-:W-:Y:S01]  /*35e0*/  F2FP.BF16.F32.PACK_AB R7, R7, R18 ;  /* 0x000000120707723e */ /* 0x000fe200000010ff */
[----:B------:R-:W-:Y:S01]  /*35f0*/  FFMA.FTZ R18, R11, R52, -0.16845393180847167969 ;  /* 0xbe2c7f300b127423 */ /* 0x000fe20000010034 */
[----:B------:R-:W-:Y:S01]  /*3600*/  F2FP.BF16.F32.PACK_AB R6, R6, R45 ;  /* 0x0000002d0606723e */ /* 0x000fe200000010ff */
[----:B------:R-:W-:Y:S01]  /*3610*/  FADD R48, R48, -1 ;  /* 0xbf80000030307421 */ /* 0x000fe20000000000 */
[----:B------:R-:W-:Y:S01]  /*3620*/  IADD3 R45, R12, -R43, RZ ;  /* 0x8000002b0c2d7210 */ /* 0x000fe20007ffe0ff */
[----:B------:R-:W-:Y:S01]  /*3630*/  FADD R43, R41, -1 ;  /* 0xbf800000292b7421 */ /* 0x000fe20000000000 */
[----:B------:R-:W0:Y:S01]  /*3640*/  MUFU.RCP R46, R55 ;  /* 0x00000037002e7308 */ /* 0x000e220000001000 */
[----:B------:R-:W-:Y:S01]  /*3650*/  FFMA.FTZ R18, R11, R18, 0.1716887056827545166 ;  /* 0x3e2fcf2a0b127423 */ /* 0x000fe20000010012 */
[-C--:B------:R-:W-:Y:S01]  /*3660*/  FFMA.FTZ R41, R48, R52.reuse, -0.16845393180847167969 ;  /* 0xbe2c7f3030297423 */ /* 0x080fe20000010034 */
[----:B------:R-:W-:Y:S01]  /*3670*/  FFMA.FTZ R50, R43, R52, -0.16845393180847167969 ;  /* 0xbe2c7f302b327423 */ /* 0x000fe20000010034 */
[----:B------:R-:W-:Y:S01]  /*3680*/  @!P4 FMUL R28, R28, 16777216 ;  /* 0x4b8000001c1cc820 */ /* 0x000fe20000400000 */
[----:B------:R-:W-:Y:S01]  /*3690*/  FFMA.FTZ R18, R11, R18, -0.17900948226451873779 ;  /* 0xbe374e430b127423 */ /* 0x000fe20000010012 */
[C---:B------:R-:W-:Y:S01]  /*36a0*/  FFMA.FTZ R41, R48.reuse, R41, 0.1716887056827545166 ;  /* 0x3e2fcf2a30297423 */ /* 0x040fe20000010029 */
[----:B------:R-:W-:Y:S01]  /*36b0*/  FFMA.FTZ R50, R43, R50, 0.1716887056827545166 ;  /* 0x3e2fcf2a2b327423 */ /* 0x000fe20000010032 */
[----:B------:R-:W-:Y:S01]  /*36c0*/  @!P4 FMUL R29, R29, 16777216 ;  /* 0x4b8000001d1dc820 */ /* 0x000fe20000400000 */
[----:B------:R-:W-:Y:S01]  /*36d0*/  FFMA.FTZ R18, R11, R18, 0.20512372255325317383 ;  /* 0x3e520bf40b127423 */ /* 0x000fe20000010012 */
[----:B------:R-:W-:Y:S01]  /*36e0*/  FFMA.FTZ R41, R48, R41, -0.17900948226451873779 ;  /* 0xbe374e4330297423 */ /* 0x000fe20000010029 */
[----:B------:R-:W-:Y:S01]  /*36f0*/  FFMA.FTZ R50, R43, R50, -0.17900948226451873779 ;  /* 0xbe374e432b327423 */ /* 0x000fe20000010032 */
[----:B------:R-:W-:Y:S01]  /*3700*/  @!P4 FMUL R34, R34, 16777216 ;  /* 0x4b8000002222c820 */ /* 0x000fe20000400000 */
[----:B------:R-:W-:Y:S01]  /*3710*/  @!P4 FMUL R31, R31, 16777216 ;  /* 0x4b8000001f1fc820 */ /* 0x000fe20000400000 */
[----:B------:R-:W-:Y:S01]  /*3720*/  FFMA.FTZ R18, R11, R18, -0.24046532809734344482 ;  /* 0xbe763c8b0b127423 */ /* 0x000fe20000010012 */
[----:B------:R-:W-:Y:S01]  /*3730*/  @!P1 FMUL R73, R73, 16777216 ;  /* 0x4b80000049499820 */ /* 0x000fe20000400000 */
[----:B------:R-:W-:Y:S01]  /*3740*/  @!P1 FMUL R53, R53, 16777216 ;  /* 0x4b80000035359820 */ /* 0x000fe20000400000 */
[----:B------:R-:W-:Y:S01]  /*3750*/  FFMA.FTZ R41, R48, R41, 0.20512372255325317383 ;  /* 0x3e520bf430297423 */ /* 0x000fe20000010029 */
[----:B------:R-:W-:Y:S01]  /*3760*/  FFMA.FTZ R50, R43, R50, 0.20512372255325317383 ;  /* 0x3e520bf42b327423 */ /* 0x000fe20000010032 */
[C---:B------:R-:W-:Y:S01]  /*3770*/  FMUL R19, R4.reuse, R19 ;  /* 0x0000001304137220 */ /* 0x040fe20000400000 */
[C---:B------:R-:W-:Y:S01]  /*3780*/  FMUL R28, R4.reuse, R28 ;  /* 0x0000001c041c7220 */ /* 0x040fe20000400000 */
[C---:B------:R-:W-:Y:S01]  /*3790*/  FMUL R29, R4.reuse, R29 ;  /* 0x0000001d041d7220 */ /* 0x040fe20000400000 */
[C---:B------:R-:W-:Y:S01]  /*37a0*/  FMUL R34, R4.reuse, R34 ;  /* 0x0000002204227220 */ /* 0x040fe20000400000 */
[----:B------:R-:W-:Y:S01]  /*37b0*/  FMUL R31, R4, R31 ;  /* 0x0000001f041f7220 */ /* 0x000fe20000400000 */
[----:B------:R-:W-:Y:S01]  /*37c0*/  FFMA.FTZ R18, R11, R18, 0.28857114911079406738 ;  /* 0x3e93bf990b127423 */ /* 0x000fe20000010012 */
[C---:B0-----:R-:W-:Y:S01]  /*37d0*/  FMUL R4, R46.reuse, R73 ;  /* 0x000000492e047220 */ /* 0x041fe20000400000 */
[----:B------:R-:W-:Y:S01]  /*37e0*/  FMUL R53, R46, R53 ;  /* 0x000000352e357220 */ /* 0x000fe20000400000 */
[----:B------:R-:W-:Y:S01]  /*37f0*/  FFMA.FTZ R41, R48, R41, -0.24046532809734344482 ;  /* 0xbe763c8b30297423 */ /* 0x000fe20000010029 */
[----:B------:R-:W-:Y:S01]  /*3800*/  IADD3 R93, R93, UR21, R90 ;  /* 0x000000155d5d7c10 */ /* 0x000fe2000fffe05a */
[----:B------:R-:W-:Y:S01]  /*3810*/  FFMA.FTZ R50, R43, R50, -0.24046532809734344482 ;  /* 0xbe763c8b2b327423 */ /* 0x000fe20000010032 */
[----:B------:R-:W-:Y:S01]  /*3820*/  LOP3.LUT R24, R22, 0xe0, RZ, 0xc0, !PT ;  /* 0x000000e016187812 */ /* 0x000fe200078ec0ff */
[----:B------:R-:W-:Y:S01]  /*3830*/  FFMA.FTZ R18, R11, R18, -0.36067417263984680176 ;  /* 0xbeb8aa490b127423 */ /* 0x000fe20000010012 */
[----:B------:R-:W-:Y:S01]  /*3840*/  FFMA.FTZ R41, R48, R41, 0.28857114911079406738 ;  /* 0x3e93bf9930297423 */ /* 0x000fe20000010029 */
[----:B------:R-:W-:Y:S01]  /*3850*/  F2FP.BF16.F32.PACK_AB R4, R4, R53 ;  /* 0x000000350404723e */ /* 0x000fe200000010ff */
[----:B------:R-:W-:Y:S01]  /*3860*/  FFMA.FTZ R50, R43, R50, 0.28857114911079406738 ;  /* 0x3e93bf992b327423 */ /* 0x000fe20000010032 */
[----:B------:R-:W-:Y:S01]  /*3870*/  LEA R24, R24, R93, 0x3 ;  /* 0x0000005d18187211 */ /* 0x000fe200078e18ff */
[----:B------:R-:W-:Y:S01]  /*3880*/  FFMA.FTZ R18, R11, R18, 0.48089820146560668945 ;  /* 0x3ef6384a0b127423 */ /* 0x000fe20000010012 */
[----:B------:R-:W-:Y:S01]  /*3890*/  F2FP.BF16.F32.PACK_AB R5, R49, R74 ;  /* 0x0000004a3105723e */ /* 0x000fe200000010ff */
[----:B------:R-:W-:Y:S01]  /*38a0*/  FFMA.FTZ R41, R48, R41, -0.36067417263984680176 ;  /* 0xbeb8aa4930297423 */ /* 0x000fe20000010029 */
[----:B------:R-:W-:Y:S01]  /*38b0*/  FFMA.FTZ R50, R43, R50, -0.36067417263984680176 ;  /* 0xbeb8aa492b327423 */ /* 0x000fe20000010032 */
[----:B------:R-:W-:Y:S01]  /*38c0*/  ISETP.GE.U32.AND P0, PT, R8, 0x7f800000, PT ;  /* 0x7f8000000800780c */ /* 0x000fe20003f06070 */
[----:B------:R-:W-:Y:S01]  /*38d0*/  FFMA.FTZ R18, R11, R18, -0.72134751081466674805 ;  /* 0xbf38aa3b0b127423 */ /* 0x000fe20000010012 */
[----:B------:R0:W-:Y:S01]  /*38e0*/  STSM.16.M88.4 [R24], R4 ;  /* 0x0000000418007844 */ /* 0x0001e20000000200 */
[C---:B------:R-:W-:Y:S01]  /*38f0*/  FFMA.FTZ R41, R48.reuse, R41, 0.48089820146560668945 ;  /* 0x3ef6384a30297423 */ /* 0x040fe20000010029 */
[----:B------:R-:W-:Y:S01]  /*3900*/  FFMA.FTZ R50, R43, R50, 0.48089820146560668945 ;  /* 0x3ef6384a2b327423 */ /* 0x000fe20000010032 */
[----:B------:R-:W-:Y:S01]  /*3910*/  @!P1 FMUL R85, R85, 16777216 ;  /* 0x4b80000055559820 */ /* 0x000fe20000400000 */
[----:B------:R-:W-:Y:S01]  /*3920*/  @!P1 FMUL R37, R37, 16777216 ;  /* 0x4b80000025259820 */ /* 0x000fe20000400000 */
[----:B------:R-:W-:Y:S01]  /*3930*/  @!P1 FMUL R81, R81, 16777216 ;  /* 0x4b80000051519820 */ /* 0x000fe20000400000 */
[----:B------:R-:W-:Y:S01]  /*3940*/  @!P1 FMUL R39, R39, 16777216 ;  /* 0x4b80000027279820 */ /* 0x000fe20000400000 */
[----:B------:R-:W-:Y:S01]  /*3950*/  @!P1 FMUL R77, R77, 16777216 ;  /* 0x4b8000004d4d9820 */ /* 0x000fe20000400000 */
[----:B------:R-:W-:Y:S01]  /*3960*/  @!P1 FMUL R47, R47, 16777216 ;  /* 0x4b8000002f2f9820 */ /* 0x000fe20000400000 */
[----:B------:R-:W-:Y:S01]  /*3970*/  FMUL R18, R11, R18 ;  /* 0x000000120b127220 */ /* 0x000fe20000400000 */
[----:B------:R-:W-:Y:S01]  /*3980*/  ISETP.GE.U32.AND P1, PT, R9, 0x7f800000, PT ;  /* 0x7f8000000900780c */ /* 0x000fe20003f26070 */
[----:B------:R-:W-:Y:S01]  /*3990*/  FFMA.FTZ R41, R48, R41, -0.72134751081466674805 ;  /* 0xbf38aa3b30297423 */ /* 0x000fe20000010029 */
[----:B------:R-:W-:Y:S01]  /*39a0*/  ISETP.GE.U32.AND P5, PT, R10, 0x7f800000, PT ;  /* 0x7f8000000a00780c */ /* 0x000fe20003fa6070 */
[----:B------:R-:W-:Y:S01]  /*39b0*/  FFMA.FTZ R50, R43, R50, -0.72134751081466674805 ;  /* 0xbf38aa3b2b327423 */ /* 0x000fe20000010032 */
[----:B------:R-:W-:Y:S01]  /*39c0*/  FMUL R18, R11, R18 ;  /* 0x000000120b127220 */ /* 0x000fe20000400000 */
[C---:B------:R-:W-:Y:S01]  /*39d0*/  FMUL R41, R48.reuse, R41 ;  /* 0x0000002930297220 */ /* 0x040fe20000400000 */
[----:B0-----:R-:W-:Y:S01]  /*39e0*/  @P0 MOV R5, 0x7f800000 ;  /* 0x7f80000000050802 */ /* 0x001fe20000000f00 */
[----:B------:R-:W-:Y:S01]  /*39f0*/  FMUL R50, R43, R50 ;  /* 0x000000322b327220 */ /* 0x000fe20000400000 */
[----:B------:R-:W-:Y:S01]  /*3a00*/  FFMA.FTZ R11, R11, 1.4426950216293334961, R18 ;  /* 0x3fb8aa3b0b0b7823 */ /* 0x000fe20000010012 */
[----:B------:R-:W-:Y:S01]  /*3a10*/  FMUL R41, R48, R41 ;  /* 0x0000002930297220 */ /* 0x000fe20000400000 */
[----:B------:R-:W-:Y:S01]  /*3a20*/  LOP3.LUT R18, R22, 0xff, RZ, 0xc0, !PT ;  /* 0x000000ff16127812 */ /* 0x000fe200078ec0ff */
[C---:B------:R-:W-:Y:S01]  /*3a30*/  FMUL R50, R43.reuse, R50 ;  /* 0x000000322b327220 */ /* 0x040fe20000400000 */
[----:B------:R-:W-:Y:S01]  /*3a40*/  FADD R2, R2, R11 ;  /* 0x0000000b02027221 */ /* 0x000fe20000000000 */
[----:B------:R-:W-:Y:S01]  /*3a50*/  FFMA.FTZ R48, R48, 1.4426950216293334961, R41 ;  /* 0x3fb8aa3b30307823 */ /* 0x000fe20000010029 */
[----:B------:R-:W-:Y:S01]  /*3a60*/  @P1 MOV R4, 0x7f800000 ;  /* 0x7f80000000041802 */ /* 0x000fe20000000f00 */
[----:B------:R-:W-:Y:S01]  /*3a70*/  @P0 FFMA.FTZ R2, R8, R5, +INF ;  /* 0x7f80000008020423 */ /* 0x000fe20000010005 */
[----:B------:R-:W-:Y:S01]  /*3a80*/  FFMA.FTZ R43, R43, 1.4426950216293334961, R50 ;  /* 0x3fb8aa3b2b2b7823 */ /* 0x000fe20000010032 */
[----:B------:R-:W-:Y:S01]  /*3a90*/  @P5 MOV R5, 0x7f800000 ;  /* 0x7f80000000055802 */ /* 0x000fe20000000f00 */
[----:B------:R-:W-:Y:S01]  /*3aa0*/  FADD R3, R3, R48 ;  /* 0x0000003003037221 */ /* 0x000fe20000000000 */
[----:B------:R-:W-:Y:S01]  /*3ab0*/  LEA R18, R18, UR21, 0x4 ;  /* 0x0000001512127c11 */ /* 0x000fe2000f8e20ff */
[----:B------:R-:W-:Y:S01]  /*3ac0*/  FADD R20, R20, R43 ;  /* 0x0000002b14147221 */ /* 0x000fe20000000000 */
[C---:B------:R-:W-:Y:S01]  /*3ad0*/  @P1 FFMA.FTZ R3, R9.reuse, R4, +INF ;  /* 0x7f80000009031423 */ /* 0x040fe20000010004 */
[----:B------:R-:W-:Y:S01]  /*3ae0*/  FSETP.NEU.AND P3, PT, R8, RZ, PT ;  /* 0x000000ff0800720b */ /* 0x000fe20003f6d000 */
[----:B------:R-:W-:Y:S01]  /*3af0*/  @P5 FFMA.FTZ R20, R10, R5, +INF ;  /* 0x7f8000000a145423 */ /* 0x000fe20000010005 */
[----:B------:R-:W-:Y:S01]  /*3b00*/  FSETP.NEU.AND P2, PT, R9, RZ, PT ;  /* 0x000000ff0900720b */ /* 0x000fe20003f4d000 */
[----:B------:R-:W-:Y:S01]  /*3b10*/  FMUL R32, R46, R37 ;  /* 0x000000252e207220 */ /* 0x000fe20000400000 */
[----:B------:R-:W-:Y:S01]  /*3b20*/  FSETP.NEU.AND P1, PT, R10, RZ, PT ;  /* 0x000000ff0a00720b */ /* 0x000fe20003f2d000 */
[----:B------:R-:W-:Y:S01]  /*3b30*/  BAR.SYNC.DEFER_BLOCKING 0x0 ;  /* 0x0000000000007b1d */ /* 0x000fe20000010000 */
[C---:B------:R-:W-:Y:S01]  /*3b40*/  FMUL R44, R46.reuse, R39 ;  /* 0x000000272e2c7220 */ /* 0x040fe20000400000 */
[C---:B------:R-:W-:Y:S01]  /*3b50*/  FMUL R27, R46.reuse, R85 ;  /* 0x000000552e1b7220 */ /* 0x040fe20000400000 */
[C---:B------:R-:W-:Y:S01]  /*3b60*/  FMUL R37, R46.reuse, R81 ;  /* 0x000000512e257220 */ /* 0x040fe20000400000 */
[C---:B------:R-:W-:Y:S01]  /*3b70*/  FMUL R39, R46.reuse, R77 ;  /* 0x0000004d2e277220 */ /* 0x040fe20000400000 */
[----:B------:R-:W-:Y:S01]  /*3b80*/  FMUL R46, R46, R47 ;  /* 0x0000002f2e2e7220 */ /* 0x000fe20000400000 */
[----:B------:R-:W-:Y:S01]  /*3b90*/  FADD R45, R45, -1 ;  /* 0xbf8000002d2d7421 */ /* 0x000fe20000000000 */
[----:B------:R-:W-:Y:S01]  /*3ba0*/  F2FP.BF16.F32.PACK_AB R5, R35, R42 ;  /* 0x0000002a2305723e */ /* 0x000fe200000010ff */
[----:B------:R-:W0:Y:S01]  /*3bb0*/  LDC.64 R48, c[0x0][0x228] ;  /* 0x00008a00ff307b82 */ /* 0x000e220000000a00 */
[----:B------:R-:W-:Y:S01]  /*3bc0*/  F2FP.BF16.F32.PACK_AB R6, R31, R36 ;  /* 0x000000241f06723e */ /* 0x000fe200000010ff */
[----:B------:R-:W-:Y:S01]  /*3bd0*/  FFMA.FTZ R52, R45, R52, -0.16845393180847167969 ;  /* 0xbe2c7f302d347423 */ /* 0x000fe20000010034 */
[----:B------:R-:W-:Y:S01]  /*3be0*/  F2FP.BF16.F32.PACK_AB R4, R39, R46 ;  /* 0x0000002e2704723e */ /* 0x000fe200000010ff */
[----:B------:R-:W-:Y:S01]  /*3bf0*/  IMAD R31, R23, UR5, RZ ;  /* 0x00000005171f7c24 */ /* 0x000fe2000f8e02ff */
[----:B------:R-:W-:Y:S01]  /*3c00*/  F2FP.BF16.F32.PACK_AB R7, R13, R14 ;  /* 0x0000000e0d07723e */ /* 0x000fe200000010ff */
[C---:B------:R-:W-:Y:S01]  /*3c10*/  FFMA.FTZ R52, R45.reuse, R52, 0.1716887056827545166 ;  /* 0x3e2fcf2a2d347423 */ /* 0x040fe20000010034 */
[C---:B------:R-:W-:Y:S01]  /*3c20*/  ISETP.GE.U32.AND P4, PT, R12.reuse, 0x7f800000, PT ;  /* 0x7f8000000c00780c */ /* 0x040fe20003f86070 */
[----:B------:R-:W-:Y:S01]  /*3c30*/  USHF.L.U32 UR5, UR4, 0x1, URZ ;  /* 0x0000000104057899 */ /* 0x000fe2000800063f */
[----:B------:R-:W-:Y:S01]  /*3c40*/  FSETP.NEU.AND P0, PT, R12, RZ, PT ;  /* 0x000000ff0c00720b */ /* 0x000fe20003f0d000 */
[----:B------:R-:W-:Y:S01]  /*3c50*/  FFMA.FTZ R52, R45, R52, -0.17900948226451873779 ;  /* 0xbe374e432d347423 */ /* 0x000fe20000010034 */
[----:B------:R-:W-:Y:S01]  /*3c60*/  F2FP.BF16.F32.PACK_AB R13, R33, R38 ;  /* 0x00000026210d723e */ /* 0x000fe200000010ff */
[----:B------:R-:W-:Y:S01]  /*3c70*/  IMAD R33, R69, 0x6, RZ ;  /* 0x0000000645217824 */ /* 0x000fe200078e02ff */
[----:B------:R-:W-:Y:S01]  /*3c80*/  F2FP.BF16.F32.PACK_AB R14, R29, R34 ;  /* 0x000000221d0e723e */ /* 0x000fe200000010ff */
[----:B------:R-:W-:Y:S01]  /*3c90*/  FFMA.FTZ R52, R45, R52, 0.20512372255325317383 ;  /* 0x3e520bf42d347423 */ /* 0x000fe20000010034 */
[----:B------:R-:W-:Y:S01]  /*3ca0*/  F2FP.BF16.F32.PACK_AB R15, R15, R16 ;  /* 0x000000100f0f723e */ /* 0x000fe200000010ff */
[----:B------:R-:W1:Y:S01]  /*3cb0*/  LDS.128 R8, [R18] ;  /* 0x0000000012087984 */ /* 0x000e620000000c00 */
[----:B------:R-:W-:Y:S01]  /*3cc0*/  SHF.L.U32 R29, R31, 0x1, RZ ;  /* 0x000000011f1d7819 */ /* 0x000fe200000006ff */
[----:B------:R-:W-:Y:S01]  /*3cd0*/  FFMA.FTZ R52, R45, R52, -0.24046532809734344482 ;  /* 0xbe763c8b2d347423 */ /* 0x000fe20000010034 */
[----:B------:R-:W-:Y:S01]  /*3ce0*/  F2FP.BF16.F32.PACK_AB R36, R27, R32 ;  /* 0x000000201b24723e */ /* 0x000fe200000010ff */
[----:B------:R-:W-:Y:S01]  /*3cf0*/  BAR.SYNC.DEFER_BLOCKING 0x0 ;  /* 0x0000000000007b1d */ /* 0x000fe20000010000 */
[----:B------:R-:W-:Y:S01]  /*3d00*/  @P4 MOV R39, 0x7f800000 ;  /* 0x7f80000000274802 */ /* 0x000fe20000000f00 */
[----:B------:R-:W-:Y:S01]  /*3d10*/  FFMA.FTZ R52, R45, R52, 0.28857114911079406738 ;  /* 0x3e93bf992d347423 */ /* 0x000fe20000010034 */
[----:B------:R-:W-:Y:S01]  /*3d20*/  IMAD.HI R32, R31, 0x2, RZ ;  /* 0x000000021f207827 */ /* 0x000fe200078e02ff */
[----:B------:R-:W-:-:S03]  /*3d30*/  F2FP.BF16.F32.PACK_AB R38, R19, R28 ;  /* 0x0000001c1326723e */ /* 0x000fc600000010ff */
[----:B------:R-:W-:Y:S01]  /*3d40*/  FFMA.FTZ R52, R45, R52, -0.36067417263984680176 ;  /* 0xbeb8aa492d347423 */ /* 0x000fe20000010034 */
[C---:B------:R-:W-:Y:S01]  /*3d50*/  IMAD R27, R69.reuse, 0x3, RZ ;  /* 0x00000003451b7824 */ /* 0x040fe200078e02ff */
[----:B------:R-:W-:Y:S01]  /*3d60*/  SHF.R.U32.HI R0, RZ, 0x1, R22 ;  /* 0x00000001ff007819 */ /* 0x000fe20000011616 */
[----:B------:R-:W-:Y:S02]  /*3d70*/  IMAD R57, R69, 0xc, RZ ;  /* 0x0000000c45397824 */ /* 0x000fe400078e02ff */
[----:B------:R-:W-:Y:S01]  /*3d80*/  FFMA.FTZ R52, R45, R52, 0.48089820146560668945 ;  /* 0x3ef6384a2d347423 */ /* 0x000fe20000010034 */
[----:B------:R-:W-:Y:S01]  /*3d90*/  IMAD R31, R69, 0x5, RZ ;  /* 0x00000005451f7824 */ /* 0x000fe200078e02ff */
[----:B------:R-:W-:Y:S01]  /*3da0*/  IADD3 R91, R91, UR21, R92 ;  /* 0x000000155b5b7c10 */ /* 0x000fe2000fffe05c */
[----:B------:R-:W-:Y:S02]  /*3db0*/  IMAD R35, R69, 0x7, RZ ;  /* 0x0000000745237824 */ /* 0x000fe400078e02ff */
[----:B------:R-:W-:Y:S01]  /*3dc0*/  FFMA.FTZ R52, R45, R52, -0.72134751081466674805 ;  /* 0xbf38aa3b2d347423 */ /* 0x000fe20000010034 */
[C---:B------:R-:W-:Y:S01]  /*3dd0*/  IMAD R99, R69.reuse, 0x14, RZ ;  /* 0x0000001445637824 */ /* 0x040fe200078e02ff */
[----:B------:R-:W-:Y:S01]  /*3de0*/  LOP3.LUT R0, R0, 0x4, RZ, 0xc0, !PT ;  /* 0x0000000400007812 */ /* 0x000fe200078ec0ff */
[----:B------:R-:W-:-:S02]  /*3df0*/  IMAD R103, R69, 0x16, RZ ;  /* 0x0000001645677824 */ /* 0x000fc400078e02ff */
[----:B------:R-:W-:Y:S01]  /*3e00*/  FMUL R52, R45, R52 ;  /* 0x000000342d347220 */ /* 0x000fe20000400000 */
[C---:B------:R-:W-:Y:S01]  /*3e10*/  IMAD R107, R69.reuse, 0x18, RZ ;  /* 0x00000018456b7824 */ /* 0x040fe200078e02ff */
[C---:B------:R-:W-:Y:S01]  /*3e20*/  SHF.L.U32 R65, R69.reuse, 0x4, RZ ;  /* 0x0000000445417819 */ /* 0x040fe200000006ff */
[----:B------:R-:W-:Y:S02]  /*3e30*/  IMAD R47, R69, 0x1a, RZ ;  /* 0x0000001a452f7824 */ /* 0x000fe400078e02ff */
[----:B------:R-:W-:Y:S01]  /*3e40*/  FMUL R52, R45, R52 ;  /* 0x000000342d347220 */ /* 0x000fe20000400000 */
[C---:B------:R-:W-:Y:S01]  /*3e50*/  IMAD R55, R69.reuse, 0xb, RZ ;  /* 0x0000000b45377824 */ /* 0x040fe200078e02ff */
[----:B------:R-:W-:Y:S01]  /*3e60*/  STSM.16.M88.4 [R24], R4 ;  /* 0x0000000418007844 */ /* 0x000fe20000000200 */
[----:B------:R-:W-:Y:S02]  /*3e70*/  IMAD R59, R69, 0xd, RZ ;  /* 0x0000000d453b7824 */ /* 0x000fe400078e02ff */
[----:B------:R-:W-:Y:S01]  /*3e80*/  FFMA.FTZ R52, R45, 1.4426950216293334961, R52 ;  /* 0x3fb8aa3b2d347823 */ /* 0x000fe20000010034 */
[C---:B------:R-:W-:Y:S01]  /*3e90*/  IMAD R85, R69.reuse, 0x1c, RZ ;  /* 0x0000001c45557824 */ /* 0x040fe200078e02ff */
[----:B------:R-:W-:Y:S01]  /*3ea0*/  BAR.SYNC.DEFER_BLOCKING 0x0 ;  /* 0x0000000000007b1d */ /* 0x000fe20000010000 */
[----:B------:R-:W-:-:S02]  /*3eb0*/  IMAD R19, R69, 0x1e, RZ ;  /* 0x0000001e45137824 */ /* 0x000fc400078e02ff */
[----:B------:R-:W-:Y:S01]  /*3ec0*/  FADD R21, R21, R52 ;  /* 0x0000003415157221 */ /* 0x000fe20000000000 */
[----:B------:R-:W-:Y:S01]  /*3ed0*/  @P4 FFMA.FTZ R21, R12, R39, +INF ;  /* 0x7f8000000c154423 */ /* 0x000fe20000010027 */
[----:B------:R-:W-:Y:S01]  /*3ee0*/  F2FP.BF16.F32.PACK_AB R12, R37, R44 ;  /* 0x0000002c250c723e */ /* 0x000fe200000010ff */
[----:B------:R-:W-:Y:S01]  /*3ef0*/  IMAD R63, R69, 0xf, RZ ;  /* 0x0000000f453f7824 */ /* 0x000fe200078e02ff */
[----:B0-----:R-:W-:Y:S01]  /*3f00*/  IADD3 R16, P4, P5, R29, UR5, R48 ;  /* 0x000000051d107c10 */ /* 0x001fe2000fd9e030 */
[----:B------:R-:W-:Y:S01]  /*3f10*/  UIMAD.WIDE UR4, UR4, 0x2, URZ ;  /* 0x00000002040478a5 */ /* 0x000fe2000f8e023f */
[----:B------:R-:W-:Y:S01]  /*3f20*/  F2FP.BF16.F32.PACK_AB R37, R25, R30 ;  /* 0x0000001e1925723e */ /* 0x000fe200000010ff */
[C---:B------:R-:W-:Y:S01]  /*3f30*/  IMAD R109, R69.reuse, 0x22, RZ ;  /* 0x00000022456d7824 */ /* 0x040fe200078e02ff */
[C---:B------:R-:W-:Y:S01]  /*3f40*/  SHF.L.U32 R25, R69.reuse, 0x1, RZ ;  /* 0x0000000145197819 */ /* 0x040fe200000006ff */
[----:B------:R-:W-:Y:S01]  /*3f50*/  IMAD R111, R69, 0x24, RZ ;  /* 0x00000024456f7824 */ /* 0x000fe200078e02ff */
[----:B------:R-:W-:Y:S01]  /*3f60*/  F2FP.BF16.F32.PACK_AB R39, R17, R26 ;  /* 0x0000001a1127723e */ /* 0x000fe200000010ff */
[C---:B------:R-:W-:Y:S01]  /*3f70*/  IMAD R113, R69.reuse, 0x26, RZ ;  /* 0x0000002645717824 */ /* 0x040fe200078e02ff */
[----:B------:R-:W-:Y:S01]  /*3f80*/  IADD3.X R17, R32, UR5, R49, P4, P5 ;  /* 0x0000000520117c10 */ /* 0x000fe2000a7ea431 */
[----:B------:R-:W-:Y:S01]  /*3f90*/  IMAD R49, R69, 0xa, RZ ;  /* 0x0000000a45317824 */ /* 0x000fe200078e02ff */
[-C--:B------:R-:W-:Y:S01]  /*3fa0*/  IADD3 R70, P5, R25, R16.reuse, RZ ;  /* 0x0000001019467210 */ /* 0x080fe20007fbe0ff */
[----:B------:R-:W-:Y:S01]  /*3fb0*/  IMAD R67, R69, 0x11, RZ ;  /* 0x0000001145437824 */ /* 0x000fe200078e02ff */
[-C--:B------:R-:W-:Y:S01]  /*3fc0*/  IADD3 R74, P4, R33, R16.reuse, RZ ;  /* 0x00000010214a7210 */ /* 0x080fe20007f9e0ff */
[C---:B------:R-:W-:Y:S01]  /*3fd0*/  IMAD R97, R69.reuse, 0x13, RZ ;  /* 0x0000001345617824 */ /* 0x040fe200078e02ff */
[CC--:B------:R-:W-:Y:S01]  /*3fe0*/  LEA.HI.X.SX32 R71, R69.reuse, R17.reuse, 0x1, P5 ;  /* 0x0000001145477211 */ /* 0x0c0fe200028f0eff */
[C---:B------:R-:W-:Y:S01]  /*3ff0*/  IMAD R115, R69.reuse, 0x28, RZ ;  /* 0x0000002845737824 */ /* 0x040fe200078e02ff */
[C---:B------:R-:W-:Y:S01]  /*4000*/  SHF.L.U32 R29, R69.reuse, 0x2, RZ ;  /* 0x00000002451d7819 */ /* 0x040fe200000006ff */
[C---:B------:R-:W-:Y:S01]  /*4010*/  IMAD R101, R69.reuse, 0x15, RZ ;  /* 0x0000001545657824 */ /* 0x040fe200078e02ff */
[----:B------:R-:W0:Y:S01]  /*4020*/  LDS.128 R4, [R18] ;  /* 0x0000000012047984 */ /* 0x000e220000000c00 */
[CC--:B------:R-:W-:Y:S01]  /*4030*/  LEA R72, P6, R69.reuse, R16.reuse, 0x2 ;  /* 0x0000001045487211 */ /* 0x0c0fe200078c10ff */
[C---:B------:R-:W-:Y:S01]  /*4040*/  IMAD R117, R69.reuse, 0x2a, RZ ;  /* 0x0000002a45757824 */ /* 0x040fe200078e02ff */
[-C--:B------:R-:W-:Y:S01]  /*4050*/  LEA R76, P5, R69, R16.reuse, 0x3 ;  /* 0x00000010454c7211 */ /* 0x080fe200078a18ff */
[----:B------:R-:W-:Y:S01]  /*4060*/  BAR.SYNC.DEFER_BLOCKING 0x0 ;  /* 0x0000000000007b1d */ /* 0x000fe20000010000 */
        /* <DEDUP_REMOVED lines=17> */
[----:B------:R-:W-:Y:S01]  /*4180*/  IMAD R44, R69, 0x36, RZ ;  /* 0x00000036452c7824 */ /* 0x000fe200078e02ff */
[----:B------:R-:W-:Y:S01]  /*4190*/  LEA.HI.X.SX32 R27, R35, R17, 0x1, P5 ;  /* 0x00000011231b7211 */ /* 0x000fe200028f0eff */
[C---:B------:R-:W-:Y:S01]  /*41a0*/  IMAD R93, R69.reuse, 0x38, RZ ;  /* 0x00000038455d7824 */ /* 0x040fe200078e02ff */
[----:B------:R-:W-:Y:S01]  /*41b0*/  IADD3 R0, R0, R91, RZ ;  /* 0x0000005b00007210 */ /* 0x000fe20007ffe0ff */
[C---:B------:R-:W-:Y:S01]  /*41c0*/  IMAD R41, R69.reuse, 0x1d, RZ ;  /* 0x0000001d45297824 */ /* 0x040fe200078e02ff */
[----:B-1----:R-:W-:Y:S01]  /*41d0*/  PRMT R50, R10, 0x7632, R50 ;  /* 0x000076320a327816 */ /* 0x002fe20000000032 */
[----:B------:R-:W-:Y:S01]  /*41e0*/  STSM.16.M88.4 [R24], R12 ;  /* 0x0000000c18007844 */ /* 0x000fe20000000200 */
[----:B------:R-:W-:Y:S01]  /*41f0*/  IMAD R91, R69, 0x3a, RZ ;  /* 0x0000003a455b7824 */ /* 0x000fe200078e02ff */
[----:B------:R-:W-:Y:S01]  /*4200*/  FSEL R3, R3, -INF , P2 ;  /* 0xff80000003037808 */ /* 0x000fe20001000000 */
[C---:B------:R-:W-:Y:S01]  /*4210*/  IMAD R89, R69.reuse, 0x3c, RZ ;  /* 0x0000003c45597824 */ /* 0x040fe200078e02ff */
[----:B------:R-:W-:Y:S01]  /*4220*/  BAR.SYNC.DEFER_BLOCKING 0x0 ;  /* 0x0000000000007b1d */ /* 0x000fe20000010000 */
[C---:B------:R-:W-:Y:S01]  /*4230*/  IMAD R83, R69.reuse, 0x1f, RZ ;  /* 0x0000001f45537824 */ /* 0x040fe200078e02ff */
[----:B------:R-:W-:Y:S01]  /*4240*/  FSEL R20, R20, -INF , P1 ;  /* 0xff80000014147808 */ /* 0x000fe20000800000 */
[----:B------:R-:W-:Y:S01]  /*4250*/  IMAD R87, R69, 0x3e, RZ ;  /* 0x0000003e45577824 */ /* 0x000fe200078e02ff */
[----:B------:R-:W-:Y:S01]  /*4260*/  FSEL R21, R21, -INF , P0 ;  /* 0xff80000015157808 */ /* 0x000fe20000000000 */
[----:B------:R-:W-:Y:S01]  /*4270*/  FFMA R3, R3, 0.69314718246459960938, R96 ;  /* 0x3f31721803037823 */ /* 0x000fe20000000060 */
[----:B------:R-:W-:Y:S01]  /*4280*/  ULDC UR4, c[0x0][0x27c] ;  /* 0x00009f0000047ab9 */ /* 0x000fe20000000800 */
[----:B------:R-:W-:Y:S01]  /*4290*/  FFMA R20, R20, 0.69314718246459960938, R51 ;  /* 0x3f31721814147823 */ /* 0x000fe20000000033 */
[----:B------:R-:W-:Y:S01]  /*42a0*/  UIMAD UR4, UR20, UR4, URZ ;  /* 0x00000004140472a4 */ /* 0x000fe2000f8e023f */
[----:B------:R-:W-:-:S03]  /*42b0*/  FFMA R21, R21, 0.69314718246459960938, R40 ;  /* 0x3f31721815157823 */ /* 0x000fc60000000028 */
[----:B------:R-:W-:Y:S02]  /*42c0*/  USHF.L.U32 UR6, UR4, 0x2, URZ ;  /* 0x0000000204067899 */ /* 0x000fe4000800063f */
[----:B------:R-:W-:Y:S01]  /*42d0*/  UIMAD.WIDE UR4, UR4, 0x4, URZ ;  /* 0x00000004040478a5 */ /* 0x000fe2000f8e023f */
[----:B------:R-:W-:Y:S01]  /*42e0*/  LDS.128 R12, [R18] ;  /* 0x00000000120c7984 */ /* 0x000fe20000000c00 */
[----:B------:R-:W-:Y:S06]  /*42f0*/  BAR.SYNC.DEFER_BLOCKING 0x0 ;  /* 0x0000000000007b1d */ /* 0x000fec0000010000 */
[----:B------:R1:W-:Y:S02]  /*4300*/  STSM.16.M88.4 [R24], R36 ;  /* 0x0000002418007844 */ /* 0x0003e40000000200 */
[----:B------:R-:W-:Y:S01]  /*4310*/  BAR.SYNC.DEFER_BLOCKING 0x0 ;  /* 0x0000000000007b1d */ /* 0x000fe20000010000 */
[C---:B-1----:R-:W-:Y:S01]  /*4320*/  IMAD R39, R69.reuse, 0x9, RZ ;  /* 0x0000000945277824 */ /* 0x042fe200078e02ff */
[----:B------:R-:W-:-:S02]  /*4330*/  SHF.L.U32 R37, R69, 0x3, RZ ;  /* 0x0000000345257819 */ /* 0x000fc400000006ff */
[-C--:B------:R-:W-:Y:S02]  /*4340*/  LEA R24, P6, R69, R16.reuse, 0x4 ;  /* 0x0000001045187211 */ /* 0x080fe400078c20ff */
[-C--:B------:R-:W-:Y:S02]  /*4350*/  IADD3 R38, P5, R99, R16.reuse, RZ ;  /* 0x0000001063267210 */ /* 0x080fe40007fbe0ff */
[-C--:B------:R-:W-:Y:S02]  /*4360*/  LEA.HI.X.SX32 R43, R39, R17.reuse, 0x1, P4 ;  /* 0x00000011272b7211 */ /* 0x080fe400020f0eff */
[-C--:B------:R-:W-:Y:S02]  /*4370*/  LEA.HI.X.SX32 R25, R37, R17.reuse, 0x1, P6 ;  /* 0x0000001125197211 */ /* 0x080fe400030f0eff */
[----:B------:R-:W-:Y:S01]  /*4380*/  LEA.HI.X.SX32 R39, R49, R17, 0x1, P5 ;  /* 0x0000001131277211 */ /* 0x000fe200028f0eff */
[----:B------:R1:W-:Y:S01]  /*4390*/  STG.E.U16 desc[UR22][R16.64], R8 ;  /* 0x0000000810007986 */ /* 0x0003e2000c101516 */
[----:B------:R-:W-:-:S02]  /*43a0*/  IADD3 R32, P6, R103, R16, RZ ;  /* 0x0000001067207210 */ /* 0x000fc40007fde0ff */
[-C--:B------:R-:W-:Y:S02]  /*43b0*/  IADD3 R36, P4, R107, R16.reuse, RZ ;  /* 0x000000106b247210 */ /* 0x080fe40007f9e0ff */
[-C--:B------:R-:W-:Y:S02]  /*43c0*/  IADD3 R34, P5, R47, R16.reuse, RZ ;  /* 0x000000102f227210 */ /* 0x080fe40007fbe0ff */
[-C--:B------:R-:W-:Y:S02]  /*43d0*/  LEA.HI.X.SX32 R33, R55, R17.reuse, 0x1, P6 ;  /* 0x0000001137217211 */ /* 0x080fe400030f0eff */
[-C--:B------:R-:W-:Y:S02]  /*43e0*/  LEA.HI.X.SX32 R37, R57, R17.reuse, 0x1, P4 ;  /* 0x0000001139257211 */ /* 0x080fe400020f0eff */
[----:B------:R-:W-:Y:S02]  /*43f0*/  LEA.HI.X.SX32 R35, R59, R17, 0x1, P5 ;  /* 0x000000113b237211 */ /* 0x000fe400028f0eff */
[----:B------:R-:W-:-:S02]  /*4400*/  IADD3 R30, P6, R85, R16, RZ ;  /* 0x00000010551e7210 */ /* 0x000fc40007fde0ff */
[-C--:B------:R-:W-:Y:S02]  /*4410*/  IADD3 R28, P4, R19, R16.reuse, RZ ;  /* 0x00000010131c7210 */ /* 0x080fe40007f9e0ff */
[-C--:B------:R-:W-:Y:S02]  /*4420*/  LEA R68, P5, R69, R16.reuse, 0x5 ;  /* 0x0000001045447211 */ /* 0x080fe400078a28ff */
[-C--:B------:R-:W-:Y:S02]  /*4430*/  LEA.HI.X.SX32 R31, R61, R17.reuse, 0x1, P6 ;  /* 0x000000113d1f7211 */ /* 0x080fe400030f0eff */
[-C--:B------:R-:W-:Y:S02]  /*4440*/  LEA.HI.X.SX32 R29, R63, R17.reuse, 0x1, P4 ;  /* 0x000000113f1d7211 */ /* 0x080fe400020f0eff */
[----:B------:R-:W-:Y:S02]  /*4450*/  LEA.HI.X.SX32 R69, R65, R17, 0x1, P5 ;  /* 0x0000001141457211 */ /* 0x000fe400028f0eff */
        /* <DEDUP_REMOVED lines=26> */
[----:B------:R-:W-:Y:S02]  /*4600*/  IADD3 R82, P5, R87, R16, RZ ;  /* 0x0000001057527210 */ /* 0x000fe40007fbe0ff */
[-C--:B------:R-:W-:Y:S02]  /*4610*/  LEA.HI.X.SX32 R87, R41, R17.reuse, 0x1, P6 ;  /* 0x0000001129577211 */ /* 0x080fe400030f0eff */
[-C--:B------:R-:W-:Y:S02]  /*4620*/  LEA.HI.X.SX32 R91, R19, R17.reuse, 0x1, P4 ;  /* 0x00000011135b7211 */ /* 0x080fe400020f0eff */
[----:B------:R-:W-:Y:S02]  /*4630*/  LEA.HI.X.SX32 R83, R83, R17, 0x1, P5 ;  /* 0x0000001153537211 */ /* 0x000fe400028f0eff */
[----:B------:R-:W2:Y:S01]  /*4640*/  LDS.128 R16, [R18] ;  /* 0x0000000012107984 */ /* 0x000ea20000000c00 */
[----:B-1----:R-:W-:-:S02]  /*4650*/  PRMT R8, R8, 0x7632, R8 ;  /* 0x0000763208087816 */ /* 0x002fc40000000008 */
[----:B------:R-:W-:-:S03]  /*4660*/  PRMT R41, R9, 0x7632, R41 ;  /* 0x0000763209297816 */ /* 0x000fc60000000029 */
[----:B------:R1:W-:Y:S04]  /*4670*/  STG.E.U16 desc[UR22][R70.64], R8 ;  /* 0x0000000846007986 */ /* 0x0003e8000c101516 */
[----:B------:R3:W-:Y:S04]  /*4680*/  STG.E.U16 desc[UR22][R72.64], R9 ;  /* 0x0000000948007986 */ /* 0x0007e8000c101516 */
[----:B------:R-:W-:Y:S01]  /*4690*/  STG.E.U16 desc[UR22][R74.64], R41 ;  /* 0x000000294a007986 */ /* 0x000fe2000c101516 */
[----:B-1----:R-:W-:-:S03]  /*46a0*/  PRMT R71, R11, 0x7632, R71 ;  /* 0x000076320b477816 */ /* 0x002fc60000000047 */
[----:B------:R1:W-:Y:S01]  /*46b0*/  STG.E.U16 desc[UR22][R76.64], R10 ;  /* 0x0000000a4c007986 */ /* 0x0003e2000c101516 */
[----:B0-----:R-:W-:Y:S02]  /*46c0*/  PRMT R8, R5, 0x7632, R8 ;  /* 0x0000763205087816 */ /* 0x001fe40000000008 */
[----:B---3--:R-:W-:Y:S01]  /*46d0*/  PRMT R73, R4, 0x7632, R73 ;  /* 0x0000763204497816 */ /* 0x008fe20000000049 */
[----:B------:R-:W-:Y:S01]  /*46e0*/  STG.E.U16 desc[UR22][R78.64], R50 ;  /* 0x000000324e007986 */ /* 0x000fe2000c101516 */
[----:B------:R-:W-:-:S03]  /*46f0*/  PRMT R9, R6, 0x7632, R9 ;  /* 0x0000763206097816 */ /* 0x000fc60000000009 */
[----:B------:R-:W-:Y:S04]  /*4700*/  STG.E.U16 desc[UR22][R80.64], R11 ;  /* 0x0000000b50007986 */ /* 0x000fe8000c101516 */
[----:B------:R0:W-:Y:S01]  /*4710*/  STG.E.U16 desc[UR22][R26.64], R71 ;  /* 0x000000471a007986 */ /* 0x0001e2000c101516 */
[----:B-1----:R-:W-:-:S03]  /*4720*/  PRMT R10, R7, 0x7632, R10 ;  /* 0x00007632070a7816 */ /* 0x002fc6000000000a */
[----:B------:R1:W-:Y:S04]  /*4730*/  STG.E.U16 desc[UR22][R24.64], R4 ;  /* 0x0000000418007986 */ /* 0x0003e8000c101516 */
[----:B------:R3:W-:Y:S01]  /*4740*/  STG.E.U16 desc[UR22][R42.64], R73 ;  /* 0x000000492a007986 */ /* 0x0007e2000c101516 */
[----:B--2---:R-:W-:-:S03]  /*4750*/  PRMT R41, R19, 0x7632, R41 ;  /* 0x0000763213297816 */ /* 0x004fc60000000029 */
[----:B------:R2:W-:Y:S01]  /*4760*/  STG.E.U16 desc[UR22][R38.64], R5 ;  /* 0x0000000526007986 */ /* 0x0005e2000c101516 */
[----:B0-----:R-:W-:-:S03]  /*4770*/  PRMT R26, R16, 0x7632, R26 ;  /* 0x00007632101a7816 */ /* 0x001fc6000000001a */
[----:B------:R0:W-:Y:S01]  /*4780*/  STG.E.U16 desc[UR22][R32.64], R8 ;  /* 0x0000000820007986 */ /* 0x0001e2000c101516 */
[----:B-1----:R-:W-:Y:S02]  /*4790*/  PRMT R4, R14, 0x7632, R4 ;  /* 0x000076320e047816 */ /* 0x002fe40000000004 */
[----:B------:R-:W-:Y:S01]  /*47a0*/  PRMT R24, R15, 0x7632, R24 ;  /* 0x000076320f187816 */ /* 0x000fe20000000018 */
[----:B------:R1:W-:Y:S01]  /*47b0*/  STG.E.U16 desc[UR22][R36.64], R6 ;  /* 0x0000000624007986 */ /* 0x0003e2000c101516 */
[----:B---3--:R-:W-:-:S03]  /*47c0*/  PRMT R43, R18, 0x7632, R43 ;  /* 0x00007632122b7816 */ /* 0x008fc6000000002b */
[----:B------:R3:W-:Y:S01]  /*47d0*/  STG.E.U16 desc[UR22][R34.64], R9 ;  /* 0x0000000922007986 */ /* 0x0007e2000c101516 */
[----:B--2---:R-:W-:-:S03]  /*47e0*/  FSEL R5, R2, -INF , P3 ;  /* 0xff80000002057808 */ /* 0x004fc60001800000 */
[----:B------:R2:W-:Y:S01]  /*47f0*/  STG.E.U16 desc[UR22][R30.64], R7 ;  /* 0x000000071e007986 */ /* 0x0005e2000c101516 */
[----:B0-----:R-:W-:Y:S01]  /*4800*/  PRMT R33, R12, 0x7632, R33 ;  /* 0x000076320c217816 */ /* 0x001fe20000000021 */
[----:B------:R-:W-:Y:S01]  /*4810*/  FFMA R2, R5, 0.69314718246459960938, R88 ;  /* 0x3f31721805027823 */ /* 0x000fe20000000058 */
[----:B------:R-:W-:Y:S01]  /*4820*/  SHF.L.U32 R5, R23, 0x2, RZ ;  /* 0x0000000217057819 */ /* 0x000fe200000006ff */
[----:B------:R0:W-:Y:S01]  /*4830*/  STG.E.U16 desc[UR22][R28.64], R10 ;  /* 0x0000000a1c007986 */ /* 0x0001e2000c101516 */
[----:B-1----:R-:W-:-:S03]  /*4840*/  SHF.L.U32 R6, R22, 0x1, RZ ;  /* 0x0000000116067819 */ /* 0x002fc600000006ff */
[----:B------:R-:W-:Y:S01]  /*4850*/  STG.E.U16 desc[UR22][R68.64], R12 ;  /* 0x0000000c44007986 */ /* 0x000fe2000c101516 */
[----:B------:R-:W-:Y:S01]  /*4860*/  LOP3.LUT R6, R6, 0x1f8, RZ, 0xc0, !PT ;  /* 0x000001f806067812 */ /* 0x000fe200078ec0ff */
[----:B---3--:R-:W1:Y:S02]  /*4870*/  LDC.64 R8, c[0x0][0x230] ;  /* 0x00008c00ff087b82 */ /* 0x008e640000000a00 */
[----:B------:R-:W-:Y:S01]  /*4880*/  STG.E.U16 desc[UR22][R66.64], R33 ;  /* 0x0000002142007986 */ /* 0x000fe2000c101516 */
[----:B--2---:R-:W-:Y:S02]  /*4890*/  PRMT R7, R17, 0x7632, R7 ;  /* 0x0000763211077816 */ /* 0x004fe40000000007 */
[----:B0-----:R-:W-:Y:S01]  /*48a0*/  PRMT R29, R13, 0x7632, R29 ;  /* 0x000076320d1d7816 */ /* 0x001fe2000000001d */
[----:B------:R-:W-:Y:S04]  /*48b0*/  STG.E.U16 desc[UR22][R64.64], R13 ;  /* 0x0000000d40007986 */ /* 0x000fe8000c101516 */
[----:B------:R-:W-:Y:S04]  /*48c0*/  STG.E.U16 desc[UR22][R58.64], R29 ;  /* 0x0000001d3a007986 */ /* 0x000fe8000c101516 */
[----:B------:R-:W-:Y:S04]  /*48d0*/  STG.E.U16 desc[UR22][R62.64], R14 ;  /* 0x0000000e3e007986 */ /* 0x000fe8000c101516 */
[----:B------:R0:W-:Y:S04]  /*48e0*/  STG.E.U16 desc[UR22][R60.64], R4 ;  /* 0x000000043c007986 */ /* 0x0001e8000c101516 */
[----:B------:R-:W-:Y:S04]  /*48f0*/  STG.E.U16 desc[UR22][R56.64], R15 ;  /* 0x0000000f38007986 */ /* 0x000fe8000c101516 */
[----:B------:R-:W-:Y:S04]  /*4900*/  STG.E.U16 desc[UR22][R48.64], R24 ;  /* 0x0000001830007986 */ /* 0x000fe8000c101516 */
[----:B------:R-:W-:Y:S01]  /*4910*/  STG.E.U16 desc[UR22][R54.64], R16 ;  /* 0x0000001036007986 */ /* 0x000fe2000c101516 */
[----:B0-----:R-:W-:-:S03]  /*4920*/  IMAD.HI R4, R23, 0x4, RZ ;  /* 0x0000000417047827 */ /* 0x001fc600078e02ff */
[----:B------:R-:W-:Y:S04]  /*4930*/  STG.E.U16 desc[UR22][R52.64], R26 ;  /* 0x0000001a34007986 */ /* 0x000fe8000c101516 */
[----:B------:R-:W-:Y:S04]  /*4940*/  STG.E.U16 desc[UR22][R46.64], R17 ;  /* 0x000000112e007986 */ /* 0x000fe8000c101516 */
[----:B------:R-:W-:Y:S04]  /*4950*/  STG.E.U16 desc[UR22][R44.64], R7 ;  /* 0x000000072c007986 */ /* 0x000fe8000c101516 */
[----:B------:R-:W-:Y:S04]  /*4960*/  STG.E.U16 desc[UR22][R84.64], R18 ;  /* 0x0000001254007986 */ /* 0x000fe8000c101516 */
[----:B------:R-:W-:Y:S04]  /*4970*/  STG.E.U16 desc[UR22][R86.64], R43 ;  /* 0x0000002b56007986 */ /* 0x000fe8000c101516 */
[----:B------:R-:W-:Y:S04]  /*4980*/  STG.E.U16 desc[UR22][R90.64], R19 ;  /* 0x000000135a007986 */ /* 0x000fe8000c101516 */
[----:B------:R-:W-:Y:S01]  /*4990*/  STG.E.U16 desc[UR22][R82.64], R41 ;  /* 0x0000002952007986 */ /* 0x000fe2000c101516 */
[----:B------:R-:W-:Y:S06]  /*49a0*/  BAR.SYNC.DEFER_BLOCKING 0x0 ;  /* 0x0000000000007b1d */ /* 0x000fec0000010000 */
[----:B------:R1:W-:Y:S04]  /*49b0*/  STS.64 [R6+UR21], R2 ;  /* 0x0000000206007988 */ /* 0x0003e80008000a15 */
[----:B------:R-:W-:Y:S01]  /*49c0*/  STS.64 [R6+UR21+0x200], R20 ;  /* 0x0002001406007988 */ /* 0x000fe20008000a15 */
[----:B------:R-:W-:Y:S01]  /*49d0*/  BAR.SYNC.DEFER_BLOCKING 0x0 ;  /* 0x0000000000007b1d */ /* 0x000fe20000010000 */
[----:B-1----:R-:W-:-:S04]  /*49e0*/  IADD3 R2, P0, P1, R5, UR6, R8 ;  /* 0x0000000605027c10 */ /* 0x002fc8000f91e008 */
[----:B------:R-:W-:Y:S01]  /*49f0*/  IADD3.X R3, R4, UR5, R9, P0, P1 ;  /* 0x0000000504037c10 */ /* 0x000fe200087e2409 */
[----:B------:R-:W0:Y:S04]  /*4a00*/  LDS R7, [R0] ;  /* 0x0000000000077984 */ /* 0x000e280000000800 */
[----:B0-----:R-:W-:Y:S01]  /*4a10*/  STG.E desc[UR22][R2.64], R7 ;  /* 0x0000000702007986 */ /* 0x001fe2000c101916 */
[----:B------:R-:W-:Y:S05]  /*4a20*/  EXIT ;  /* 0x000000000000794d */ /* 0x000fea0003800000 */
.L_x_2:
[----:B------:R-:W-:-:S00]  /*4a30*/  BRA `(.L_x_2) ;  /* 0xfffffffc00fc7947 */ /* 0x000fc0000383ffff */
[----:B------:R-:W-:-:S00]  /*4a40*/  NOP ;  /* 0x0000000000007918 */ /* 0x000fc00000000000 */
        /* <DEDUP_REMOVED lines=11> */
.L_x_3:


//--------------------- .nv.global.init           --------------------------
	.section	.nv.global.init,"aw",@progbits
.nv.global.init:
	.type		_$_str,@object
	.size		_$_str,(.L_0 - _$_str)
_$_str:
        /*0000*/ 	.byte	0x5f, 0x5f, 0x43, 0x55, 0x44, 0x41, 0x5f, 0x46, 0x54, 0x5a, 0x00
.L_0:


//--------------------- .nv.shared.attn_fwd       --------------------------
	.section	.nv.shared.attn_fwd,"aw",@nobits
	.sectionflags	@""
	.align	16
	.zero		1024


//--------------------- .nv.shared.reserved.0     --------------------------
	.section	.nv.shared.reserved.0,"aw",@nobits
	.weak		__nv_reservedSMEM_offset_0_alias
	.size		__nv_reservedSMEM_offset_0_alias, 0, 0
	.other		__nv_reservedSMEM_offset_0_alias,@"STO_CUDA_RESERVED_SHARED STV_DEFAULT"
__nv_reservedSMEM_offset_0_alias:
	.zero		0


//--------------------- .nv.constant0.attn_fwd    --------------------------
	.section	.nv.constant0.attn_fwd,"a",@progbits
	.sectionflags	@""
	.align	4
.nv.constant0.attn_fwd:
	.zero		664


//--------------------- SYMBOLS --------------------------

	.type		.nv.reservedSmem.offset0,@object
	.size		.nv.reservedSmem.offset0,0x4
